	.target	sm_90a

	.elftype	@"ET_EXEC"


//--------------------- .note.nv.tkinfo           --------------------------
	.section	.note.nv.tkinfo,"",@"SHT_NOTE"
	.sectionflags	@"SHF_NOTE_NV_TKINFO"
	.tkinfo
        /*0018*/ 	.word	0x00000002
        /*0030*/ 	.string	""
        /*0030*/ 	.string	"ptxas"
        /*0030*/ 	.string	"Cuda compilation tools, release 13.0, V13.0.88"
        /*0030*/ 	.string	"Build cuda_13.0.r13.0/compiler.36424714_0"
        /*0030*/ 	.string	"-arch sm_90a -m 64 "



//--------------------- .note.nv.cuinfo           --------------------------
	.section	.note.nv.cuinfo,"",@"SHT_NOTE"
	.sectionflags	@"SHF_NOTE_NV_CUINFO"
        /*0018*/ 	.short	0x0002
        /*001a*/ 	.short	0x005a
        /*001c*/ 	.short	0x0082
	.zero		2


//--------------------- .nv.info                  --------------------------
	.section	.nv.info,"",@"SHT_CUDA_INFO"
	.align	4


	//----- nvinfo : EIATTR_REGCOUNT
	.align		4
        /*0000*/ 	.byte	0x04, 0x2f
        /*0002*/ 	.short	(.L_12 - .L_11)
	.align		4
.L_11:
        /*0004*/ 	.word	index@(_ZN7cutlass13device_kernelIN5flash19enable_sm80_to_sm89INS1_16FlashAttnFwdSm80INS1_25CollectiveMainloopFwdSm80ILi8ELi1ELb1EN4cute5tupleIJNS5_1CILi128EEENS7_ILi112EEES8_EEELi128ENS_6half_tEfNS_4arch4Sm80ELb1ELb0ELb1ELb1ELb1ELb1ELb1ELb1EEENS1_21CollectiveEpilogueFwdINS6_IJS8_S8_S9_EEENS6_IJNS7_ILi1EEESH_SH_EEESB_SD_Li256ELb1ELb1ELb1ELb0EEENS1_36VarlenDynamicPersistentTileSchedulerILi128ELi112ELi256ELi256ELb1ELb1ELb0ELb1ELb1ELb1EEEEEEEEEvNT_6ParamsE)
        /*0008*/ 	.word	0x00000004


	//----- nvinfo : EIATTR_FRAME_SIZE
	.align		4
.L_12:
        /*000c*/ 	.byte	0x04, 0x11
        /*000e*/ 	.short	(.L_14 - .L_13)
	.align		4
.L_13:
        /*0010*/ 	.word	index@(_ZN7cutlass13device_kernelIN5flash19enable_sm80_to_sm89INS1_16FlashAttnFwdSm80INS1_25CollectiveMainloopFwdSm80ILi8ELi1ELb1EN4cute5tupleIJNS5_1CILi128EEENS7_ILi112EEES8_EEELi128ENS_6half_tEfNS_4arch4Sm80ELb1ELb0ELb1ELb1ELb1ELb1ELb1ELb1EEENS1_21CollectiveEpilogueFwdINS6_IJS8_S8_S9_EEENS6_IJNS7_ILi1EEESH_SH_EEESB_SD_Li256ELb1ELb1ELb1ELb0EEENS1_36VarlenDynamicPersistentTileSchedulerILi128ELi112ELi256ELi256ELb1ELb1ELb0ELb1ELb1ELb1EEEEEEEEEvNT_6ParamsE)
        /*0014*/ 	.word	0x00000000


	//----- nvinfo : EIATTR_REGCOUNT
	.align		4
.L_14:
        /*0018*/ 	.byte	0x04, 0x2f
        /*001a*/ 	.short	(.L_16 - .L_15)
	.align		4
.L_15:
        /*001c*/ 	.word	index@(_ZN7cutlass13device_kernelIN5flash19enable_sm80_to_sm89INS1_16FlashAttnFwdSm80INS1_25CollectiveMainloopFwdSm80ILi8ELi1ELb1EN4cute5tupleIJNS5_1CILi128EEENS7_ILi112EEES8_EEELi128ENS_6half_tEfNS_4arch4Sm80ELb1ELb0ELb1ELb1ELb1ELb0ELb1ELb1EEENS1_21CollectiveEpilogueFwdINS6_IJS8_S8_S9_EEENS6_IJNS7_ILi1EEESH_SH_EEESB_SD_Li256ELb1ELb1ELb1ELb0EEENS1_36VarlenDynamicPersistentTileSchedulerILi128ELi112ELi256ELi256ELb1ELb1ELb0ELb1ELb1ELb1EEEEEEEEEvNT_6ParamsE)
        /*0020*/ 	.word	0x00000004


	//----- nvinfo : EIATTR_FRAME_SIZE
	.align		4
.L_16:
        /*0024*/ 	.byte	0x04, 0x11
        /*0026*/ 	.short	(.L_18 - .L_17)
	.align		4
.L_17:
        /*0028*/ 	.word	index@(_ZN7cutlass13device_kernelIN5flash19enable_sm80_to_sm89INS1_16FlashAttnFwdSm80INS1_25CollectiveMainloopFwdSm80ILi8ELi1ELb1EN4cute5tupleIJNS5_1CILi128EEENS7_ILi112EEES8_EEELi128ENS_6half_tEfNS_4arch4Sm80ELb1ELb0ELb1ELb1ELb1ELb0ELb1ELb1EEENS1_21CollectiveEpilogueFwdINS6_IJS8_S8_S9_EEENS6_IJNS7_ILi1EEESH_SH_EEESB_SD_Li256ELb1ELb1ELb1ELb0EEENS1_36VarlenDynamicPersistentTileSchedulerILi128ELi112ELi256ELi256ELb1ELb1ELb0ELb1ELb1ELb1EEEEEEEEEvNT_6ParamsE)
        /*002c*/ 	.word	0x00000000


	//----- nvinfo : EIATTR_REGCOUNT
	.align		4
.L_18:
        /*0030*/ 	.byte	0x04, 0x2f
        /*0032*/ 	.short	(.L_20 - .L_19)
	.align		4
.L_19:
        /*0034*/ 	.word	index@(_ZN7cutlass13device_kernelIN5flash19enable_sm80_to_sm89INS1_16FlashAttnFwdSm80INS1_25CollectiveMainloopFwdSm80ILi4ELi1ELb0EN4cute5tupleIJNS5_1CILi128EEENS7_ILi64EEES8_EEELi128ENS_6half_tEfNS_4arch4Sm80ELb1ELb0ELb1ELb0ELb1ELb0ELb1ELb1EEENS1_21CollectiveEpilogueFwdINS6_IJS8_S8_S9_EEENS6_IJNS7_ILi1EEESH_SH_EEESB_SD_Li128ELb0ELb1ELb1ELb0EEENS1_30DynamicPersistentTileSchedulerILi128ELi128ELb1ELb1ELb0EEEEEEEEEvNT_6ParamsE)
        /*0038*/ 	.word	0x00000004


	//----- nvinfo : EIATTR_FRAME_SIZE
	.align		4
.L_20:
        /*003c*/ 	.byte	0x04, 0x11
        /*003e*/ 	.short	(.L_22 - .L_21)
	.align		4
.L_21:
        /*0040*/ 	.word	index@(_ZN7cutlass13device_kernelIN5flash19enable_sm80_to_sm89INS1_16FlashAttnFwdSm80INS1_25CollectiveMainloopFwdSm80ILi4ELi1ELb0EN4cute5tupleIJNS5_1CILi128EEENS7_ILi64EEES8_EEELi128ENS_6half_tEfNS_4arch4Sm80ELb1ELb0ELb1ELb0ELb1ELb0ELb1ELb1EEENS1_21CollectiveEpilogueFwdINS6_IJS8_S8_S9_EEENS6_IJNS7_ILi1EEESH_SH_EEESB_SD_Li128ELb0ELb1ELb1ELb0EEENS1_30DynamicPersistentTileSchedulerILi128ELi128ELb1ELb1ELb0EEEEEEEEEvNT_6ParamsE)
        /*0044*/ 	.word	0x00000000


	//----- nvinfo : EIATTR_REGCOUNT
	.align		4
.L_22:
        /*0048*/ 	.byte	0x04, 0x2f
        /*004a*/ 	.short	(.L_24 - .L_23)
	.align		4
.L_23:
        /*004c*/ 	.word	index@(_ZN7cutlass13device_kernelIN5flash19enable_sm80_to_sm89INS1_16FlashAttnFwdSm80INS1_25CollectiveMainloopFwdSm80ILi8ELi1ELb1EN4cute5tupleIJNS5_1CILi128EEENS7_ILi96EEES8_EEELi128ENS_6half_tEfNS_4arch4Sm80ELb0ELb1ELb1ELb1ELb1ELb1ELb1ELb1EEENS1_21CollectiveEpilogueFwdINS6_IJS8_S8_S9_EEENS6_IJNS7_ILi1EEESH_SH_EEESB_SD_Li256ELb1ELb1ELb1ELb0EEENS1_36VarlenDynamicPersistentTileSchedulerILi128ELi96ELi256ELi256ELb1ELb1ELb0ELb1ELb0ELb1EEEEEEEEEvNT_6ParamsE)
        /*0050*/ 	.word	0x00000004


	//----- nvinfo : EIATTR_FRAME_SIZE
	.align		4
.L_24:
        /*0054*/ 	.byte	0x04, 0x11
        /*0056*/ 	.short	(.L_26 - .L_25)
	.align		4
.L_25:
        /*0058*/ 	.word	index@(_ZN7cutlass13device_kernelIN5flash19enable_sm80_to_sm89INS1_16FlashAttnFwdSm80INS1_25CollectiveMainloopFwdSm80ILi8ELi1ELb1EN4cute5tupleIJNS5_1CILi128EEENS7_ILi96EEES8_EEELi128ENS_6half_tEfNS_4arch4Sm80ELb0ELb1ELb1ELb1ELb1ELb1ELb1ELb1EEENS1_21CollectiveEpilogueFwdINS6_IJS8_S8_S9_EEENS6_IJNS7_ILi1EEESH_SH_EEESB_SD_Li256ELb1ELb1ELb1ELb0EEENS1_36VarlenDynamicPersistentTileSchedulerILi128ELi96ELi256ELi256ELb1ELb1ELb0ELb1ELb0ELb1EEEEEEEEEvNT_6ParamsE)
        /*005c*/ 	.word	0x00000000


	//----- nvinfo : EIATTR_REGCOUNT
	.align		4
.L_26:
        /*0060*/ 	.byte	0x04, 0x2f
        /*0062*/ 	.short	(.L_28 - .L_27)
	.align		4
.L_27:
        /*0064*/ 	.word	index@(_ZN7cutlass13device_kernelIN5flash19enable_sm80_to_sm89INS1_16FlashAttnFwdSm80INS1_25CollectiveMainloopFwdSm80ILi8ELi1ELb1EN4cute5tupleIJNS5_1CILi128EEENS7_ILi96EEES8_EEELi128ENS_6half_tEfNS_4arch4Sm80ELb0ELb1ELb1ELb1ELb1ELb0ELb1ELb1EEENS1_21CollectiveEpilogueFwdINS6_IJS8_S8_S9_EEENS6_IJNS7_ILi1EEESH_SH_EEESB_SD_Li256ELb1ELb1ELb1ELb0EEENS1_36VarlenDynamicPersistentTileSchedulerILi128ELi96ELi256ELi256ELb1ELb1ELb0ELb1ELb0ELb1EEEEEEEEEvNT_6ParamsE)
        /*0068*/ 	.word	0x00000004


	//----- nvinfo : EIATTR_FRAME_SIZE
	.align		4
.L_28:
        /*006c*/ 	.byte	0x04, 0x11
        /*006e*/ 	.short	(.L_30 - .L_29)
	.align		4
.L_29:
        /*0070*/ 	.word	index@(_ZN7cutlass13device_kernelIN5flash19enable_sm80_to_sm89INS1_16FlashAttnFwdSm80INS1_25CollectiveMainloopFwdSm80ILi8ELi1ELb1EN4cute5tupleIJNS5_1CILi128EEENS7_ILi96EEES8_EEELi128ENS_6half_tEfNS_4arch4Sm80ELb0ELb1ELb1ELb1ELb1ELb0ELb1ELb1EEENS1_21CollectiveEpilogueFwdINS6_IJS8_S8_S9_EEENS6_IJNS7_ILi1EEESH_SH_EEESB_SD_Li256ELb1ELb1ELb1ELb0EEENS1_36VarlenDynamicPersistentTileSchedulerILi128ELi96ELi256ELi256ELb1ELb1ELb0ELb1ELb0ELb1EEEEEEEEEvNT_6ParamsE)
        /*0074*/ 	.word	0x00000000


	//----- nvinfo : EIATTR_REGCOUNT
	.align		4
.L_30:
        /*0078*/ 	.byte	0x04, 0x2f
        /*007a*/ 	.short	(.L_32 - .L_31)
	.align		4
.L_31:
        /*007c*/ 	.word	index@(_ZN7cutlass13device_kernelIN5flash19enable_sm80_to_sm89INS1_16FlashAttnFwdSm80INS1_25CollectiveMainloopFwdSm80ILi4ELi1ELb0EN4cute5tupleIJNS5_1CILi128EEENS7_ILi48EEES8_EEELi128ENS_6half_tEfNS_4arch4Sm80ELb0ELb1ELb1ELb0ELb1ELb0ELb1ELb1EEENS1_21CollectiveEpilogueFwdINS6_IJS8_S8_S9_EEENS6_IJNS7_ILi1EEESH_SH_EEESB_SD_Li128ELb0ELb1ELb1ELb0EEENS1_19SingleTileSchedulerILb0ELb1ELb1ELi128EEEEEEEEEvNT_6ParamsE)
        /*0080*/ 	.word	0x00000004


	//----- nvinfo : EIATTR_FRAME_SIZE
	.align		4
.L_32:
        /*0084*/ 	.byte	0x04, 0x11
        /*0086*/ 	.short	(.L_34 - .L_33)
	.align		4
.L_33:
        /*0088*/ 	.word	index@(_ZN7cutlass13device_kernelIN5flash19enable_sm80_to_sm89INS1_16FlashAttnFwdSm80INS1_25CollectiveMainloopFwdSm80ILi4ELi1ELb0EN4cute5tupleIJNS5_1CILi128EEENS7_ILi48EEES8_EEELi128ENS_6half_tEfNS_4arch4Sm80ELb0ELb1ELb1ELb0ELb1ELb0ELb1ELb1EEENS1_21CollectiveEpilogueFwdINS6_IJS8_S8_S9_EEENS6_IJNS7_ILi1EEESH_SH_EEESB_SD_Li128ELb0ELb1ELb1ELb0EEENS1_19SingleTileSchedulerILb0ELb1ELb1ELi128EEEEEEEEEvNT_6ParamsE)
        /*008c*/ 	.word	0x00000000


	//----- nvinfo : EIATTR_REGCOUNT
	.align		4
.L_34:
        /*0090*/ 	.byte	0x04, 0x2f
        /*0092*/ 	.short	(.L_36 - .L_35)
	.align		4
.L_35:
        /*0094*/ 	.word	index@(_ZN7cutlass13device_kernelIN5flash19enable_sm80_to_sm89INS1_16FlashAttnFwdSm80INS1_25CollectiveMainloopFwdSm80ILi8ELi1ELb1EN4cute5tupleIJNS5_1CILi128EEENS7_ILi112EEES8_EEELi128ENS_6half_tEfNS_4arch4Sm80ELb0ELb0ELb1ELb1ELb1ELb1ELb1ELb1EEENS1_21CollectiveEpilogueFwdINS6_IJS8_S8_S9_EEENS6_IJNS7_ILi1EEESH_SH_EEESB_SD_Li256ELb1ELb1ELb1ELb0EEENS1_36VarlenDynamicPersistentTileSchedulerILi128ELi112ELi256ELi256ELb1ELb1ELb0ELb0ELb1ELb1EEEEEEEEEvNT_6ParamsE)
        /*0098*/ 	.word	0x00000004


	//----- nvinfo : EIATTR_FRAME_SIZE
	.align		4
.L_36:
        /*009c*/ 	.byte	0x04, 0x11
        /*009e*/ 	.short	(.L_38 - .L_37)
	.align		4
.L_37:
        /*00a0*/ 	.word	index@(_ZN7cutlass13device_kernelIN5flash19enable_sm80_to_sm89INS1_16FlashAttnFwdSm80INS1_25CollectiveMainloopFwdSm80ILi8ELi1ELb1EN4cute5tupleIJNS5_1CILi128EEENS7_ILi112EEES8_EEELi128ENS_6half_tEfNS_4arch4Sm80ELb0ELb0ELb1ELb1ELb1ELb1ELb1ELb1EEENS1_21CollectiveEpilogueFwdINS6_IJS8_S8_S9_EEENS6_IJNS7_ILi1EEESH_SH_EEESB_SD_Li256ELb1ELb1ELb1ELb0EEENS1_36VarlenDynamicPersistentTileSchedulerILi128ELi112ELi256ELi256ELb1ELb1ELb0ELb0ELb1ELb1EEEEEEEEEvNT_6ParamsE)
        /*00a4*/ 	.word	0x00000000


	//----- nvinfo : EIATTR_REGCOUNT
	.align		4
.L_38:
        /*00a8*/ 	.byte	0x04, 0x2f
        /*00aa*/ 	.short	(.L_40 - .L_39)
	.align		4
.L_39:
        /*00ac*/ 	.word	index@(_ZN7cutlass13device_kernelIN5flash19enable_sm80_to_sm89INS1_16FlashAttnFwdSm80INS1_25CollectiveMainloopFwdSm80ILi8ELi1ELb1EN4cute5tupleIJNS5_1CILi128EEENS7_ILi112EEES8_EEELi128ENS_6half_tEfNS_4arch4Sm80ELb0ELb0ELb1ELb1ELb1ELb0ELb1ELb1EEENS1_21CollectiveEpilogueFwdINS6_IJS8_S8_S9_EEENS6_IJNS7_ILi1EEESH_SH_EEESB_SD_Li256ELb1ELb1ELb1ELb0EEENS1_36VarlenDynamicPersistentTileSchedulerILi128ELi112ELi256ELi256ELb1ELb1ELb0ELb0ELb1ELb1EEEEEEEEEvNT_6ParamsE)
        /*00b0*/ 	.word	0x00000004


	//----- nvinfo : EIATTR_FRAME_SIZE
	.align		4
.L_40:
        /*00b4*/ 	.byte	0x04, 0x11
        /*00b6*/ 	.short	(.L_42 - .L_41)
	.align		4
.L_41:
        /*00b8*/ 	.word	index@(_ZN7cutlass13device_kernelIN5flash19enable_sm80_to_sm89INS1_16FlashAttnFwdSm80INS1_25CollectiveMainloopFwdSm80ILi8ELi1ELb1EN4cute5tupleIJNS5_1CILi128EEENS7_ILi112EEES8_EEELi128ENS_6half_tEfNS_4arch4Sm80ELb0ELb0ELb1ELb1ELb1ELb0ELb1ELb1EEENS1_21CollectiveEpilogueFwdINS6_IJS8_S8_S9_EEENS6_IJNS7_ILi1EEESH_SH_EEESB_SD_Li256ELb1ELb1ELb1ELb0EEENS1_36VarlenDynamicPersistentTileSchedulerILi128ELi112ELi256ELi256ELb1ELb1ELb0ELb0ELb1ELb1EEEEEEEEEvNT_6ParamsE)
        /*00bc*/ 	.word	0x00000000


	//----- nvinfo : EIATTR_REGCOUNT
	.align		4
.L_42:
        /*00c0*/ 	.byte	0x04, 0x2f
        /*00c2*/ 	.short	(.L_44 - .L_43)
	.align		4
.L_43:
        /*00c4*/ 	.word	index@(_ZN7cutlass13device_kernelIN5flash19enable_sm80_to_sm89INS1_16FlashAttnFwdSm80INS1_25CollectiveMainloopFwdSm80ILi4ELi1ELb0EN4cute5tupleIJNS5_1CILi128EEENS7_ILi64EEES8_EEELi128ENS_6half_tEfNS_4arch4Sm80ELb0ELb0ELb1ELb0ELb1ELb0ELb1ELb1EEENS1_21CollectiveEpilogueFwdINS6_IJS8_S8_S9_EEENS6_IJNS7_ILi1EEESH_SH_EEESB_SD_Li128ELb0ELb1ELb1ELb0EEENS1_19SingleTileSchedulerILb0ELb1ELb1ELi128EEEEEEEEEvNT_6ParamsE)
        /*00c8*/ 	.word	0x00000004


	//----- nvinfo : EIATTR_FRAME_SIZE
	.align		4
.L_44:
        /*00cc*/ 	.byte	0x04, 0x11
        /*00ce*/ 	.short	(.L_46 - .L_45)
	.align		4
.L_45:
        /*00d0*/ 	.word	index@(_ZN7cutlass13device_kernelIN5flash19enable_sm80_to_sm89INS1_16FlashAttnFwdSm80INS1_25CollectiveMainloopFwdSm80ILi4ELi1ELb0EN4cute5tupleIJNS5_1CILi128EEENS7_ILi64EEES8_EEELi128ENS_6half_tEfNS_4arch4Sm80ELb0ELb0ELb1ELb0ELb1ELb0ELb1ELb1EEENS1_21CollectiveEpilogueFwdINS6_IJS8_S8_S9_EEENS6_IJNS7_ILi1EEESH_SH_EEESB_SD_Li128ELb0ELb1ELb1ELb0EEENS1_19SingleTileSchedulerILb0ELb1ELb1ELi128EEEEEEEEEvNT_6ParamsE)
        /*00d4*/ 	.word	0x00000000


	//----- nvinfo : EIATTR_REGCOUNT
	.align		4
.L_46:
        /*00d8*/ 	.byte	0x04, 0x2f
        /*00da*/ 	.short	(.L_48 - .L_47)
	.align		4
.L_47:
        /*00dc*/ 	.word	index@(_ZN7cutlass13device_kernelIN5flash19enable_sm80_to_sm89INS1_16FlashAttnFwdSm80INS1_25CollectiveMainloopFwdSm80ILi8ELi1ELb1EN4cute5tupleIJNS5_1CILi128EEES8_S8_EEELi128ENS_6half_tEfNS_4arch4Sm80ELb1ELb0ELb1ELb0ELb1ELb0ELb1ELb1EEENS1_21CollectiveEpilogueFwdIS9_NS6_IJNS7_ILi1EEESF_SF_EEESA_SC_Li256ELb0ELb1ELb1ELb0EEENS1_30DynamicPersistentTileSchedulerILi256ELi256ELb1ELb1ELb0EEEEEEEEEvNT_6ParamsE)
        /*00e0*/ 	.word	0x00000004


	//----- nvinfo : EIATTR_FRAME_SIZE
	.align		4
.L_48:
        /*00e4*/ 	.byte	0x04, 0x11
        /*00e6*/ 	.short	(.L_50 - .L_49)
	.align		4
.L_49:
        /*00e8*/ 	.word	index@(_ZN7cutlass13device_kernelIN5flash19enable_sm80_to_sm89INS1_16FlashAttnFwdSm80INS1_25CollectiveMainloopFwdSm80ILi8ELi1ELb1EN4cute5tupleIJNS5_1CILi128EEES8_S8_EEELi128ENS_6half_tEfNS_4arch4Sm80ELb1ELb0ELb1ELb0ELb1ELb0ELb1ELb1EEENS1_21CollectiveEpilogueFwdIS9_NS6_IJNS7_ILi1EEESF_SF_EEESA_SC_Li256ELb0ELb1ELb1ELb0EEENS1_30DynamicPersistentTileSchedulerILi256ELi256ELb1ELb1ELb0EEEEEEEEEvNT_6ParamsE)
        /*00ec*/ 	.word	0x00000000


	//----- nvinfo : EIATTR_REGCOUNT
	.align		4
.L_50:
        /*00f0*/ 	.byte	0x04, 0x2f
        /*00f2*/ 	.short	(.L_52 - .L_51)
	.align		4
.L_51:
        /*00f4*/ 	.word	index@(_ZN7cutlass13device_kernelIN5flash19enable_sm80_to_sm89INS1_16FlashAttnFwdSm80INS1_25CollectiveMainloopFwdSm80ILi8ELi1ELb1EN4cute5tupleIJNS5_1CILi128EEENS7_ILi96EEES8_EEELi128ENS_6half_tEfNS_4arch4Sm80ELb0ELb1ELb1ELb0ELb1ELb0ELb1ELb1EEENS1_21CollectiveEpilogueFwdINS6_IJS8_S8_S9_EEENS6_IJNS7_ILi1EEESH_SH_EEESB_SD_Li256ELb0ELb1ELb1ELb0EEENS1_19SingleTileSchedulerILb0ELb1ELb1ELi128EEEEEEEEEvNT_6ParamsE)
        /*00f8*/ 	.word	0x00000004


	//----- nvinfo : EIATTR_FRAME_SIZE
	.align		4
.L_52:
        /*00fc*/ 	.byte	0x04, 0x11
        /*00fe*/ 	.short	(.L_54 - .L_53)
	.align		4
.L_53:
        /*0100*/ 	.word	index@(_ZN7cutlass13device_kernelIN5flash19enable_sm80_to_sm89INS1_16FlashAttnFwdSm80INS1_25CollectiveMainloopFwdSm80ILi8ELi1ELb1EN4cute5tupleIJNS5_1CILi128EEENS7_ILi96EEES8_EEELi128ENS_6half_tEfNS_4arch4Sm80ELb0ELb1ELb1ELb0ELb1ELb0ELb1ELb1EEENS1_21CollectiveEpilogueFwdINS6_IJS8_S8_S9_EEENS6_IJNS7_ILi1EEESH_SH_EEESB_SD_Li256ELb0ELb1ELb1ELb0EEENS1_19SingleTileSchedulerILb0ELb1ELb1ELi128EEEEEEEEEvNT_6ParamsE)
        /*0104*/ 	.word	0x00000000


	//----- nvinfo : EIATTR_REGCOUNT
	.align		4
.L_54:
        /*0108*/ 	.byte	0x04, 0x2f
        /*010a*/ 	.short	(.L_56 - .L_55)
	.align		4
.L_55:
        /*010c*/ 	.word	index@(_ZN7cutlass13device_kernelIN5flash19enable_sm80_to_sm89INS1_16FlashAttnFwdSm80INS1_25CollectiveMainloopFwdSm80ILi8ELi1ELb1EN4cute5tupleIJNS5_1CILi128EEES8_S8_EEELi128ENS_6half_tEfNS_4arch4Sm80ELb0ELb0ELb1ELb0ELb1ELb0ELb1ELb1EEENS1_21CollectiveEpilogueFwdIS9_NS6_IJNS7_ILi1EEESF_SF_EEESA_SC_Li256ELb0ELb1ELb1ELb0EEENS1_19SingleTileSchedulerILb0ELb1ELb1ELi128EEEEEEEEEvNT_6ParamsE)
        /*0110*/ 	.word	0x00000004


	//----- nvinfo : EIATTR_FRAME_SIZE
	.align		4
.L_56:
        /*0114*/ 	.byte	0x04, 0x11
        /*0116*/ 	.short	(.L_58 - .L_57)
	.align		4
.L_57:
        /*0118*/ 	.word	index@(_ZN7cutlass13device_kernelIN5flash19enable_sm80_to_sm89INS1_16FlashAttnFwdSm80INS1_25CollectiveMainloopFwdSm80ILi8ELi1ELb1EN4cute5tupleIJNS5_1CILi128EEES8_S8_EEELi128ENS_6half_tEfNS_4arch4Sm80ELb0ELb0ELb1ELb0ELb1ELb0ELb1ELb1EEENS1_21CollectiveEpilogueFwdIS9_NS6_IJNS7_ILi1EEESF_SF_EEESA_SC_Li256ELb0ELb1ELb1ELb0EEENS1_19SingleTileSchedulerILb0ELb1ELb1ELi128EEEEEEEEEvNT_6ParamsE)
        /*011c*/ 	.word	0x00000000


	//----- nvinfo : EIATTR_MIN_STACK_SIZE
	.align		4
.L_58:
        /*0120*/ 	.byte	0x04, 0x12
        /*0122*/ 	.short	(.L_60 - .L_59)
	.align		4
.L_59:
        /*0124*/ 	.word	index@(_ZN7cutlass13device_kernelIN5flash19enable_sm80_to_sm89INS1_16FlashAttnFwdSm80INS1_25CollectiveMainloopFwdSm80ILi8ELi1ELb1EN4cute5tupleIJNS5_1CILi128EEES8_S8_EEELi128ENS_6half_tEfNS_4arch4Sm80ELb0ELb0ELb1ELb0ELb1ELb0ELb1ELb1EEENS1_21CollectiveEpilogueFwdIS9_NS6_IJNS7_ILi1EEESF_SF_EEESA_SC_Li256ELb0ELb1ELb1ELb0EEENS1_19SingleTileSchedulerILb0ELb1ELb1ELi128EEEEEEEEEvNT_6ParamsE)
        /*0128*/ 	.word	0x00000000


	//----- nvinfo : EIATTR_MIN_STACK_SIZE
	.align		4
.L_60:
        /*012c*/ 	.byte	0x04, 0x12
        /*012e*/ 	.short	(.L_62 - .L_61)
	.align		4
.L_61:
        /*0130*/ 	.word	index@(_ZN7cutlass13device_kernelIN5flash19enable_sm80_to_sm89INS1_16FlashAttnFwdSm80INS1_25CollectiveMainloopFwdSm80ILi8ELi1ELb1EN4cute5tupleIJNS5_1CILi128EEENS7_ILi96EEES8_EEELi128ENS_6half_tEfNS_4arch4Sm80ELb0ELb1ELb1ELb0ELb1ELb0ELb1ELb1EEENS1_21CollectiveEpilogueFwdINS6_IJS8_S8_S9_EEENS6_IJNS7_ILi1EEESH_SH_EEESB_SD_Li256ELb0ELb1ELb1ELb0EEENS1_19SingleTileSchedulerILb0ELb1ELb1ELi128EEEEEEEEEvNT_6ParamsE)
        /*0134*/ 	.word	0x00000000


	//----- nvinfo : EIATTR_MIN_STACK_SIZE
	.align		4
.L_62:
        /*0138*/ 	.byte	0x04, 0x12
        /*013a*/ 	.short	(.L_64 - .L_63)
	.align		4
.L_63:
        /*013c*/ 	.word	index@(_ZN7cutlass13device_kernelIN5flash19enable_sm80_to_sm89INS1_16FlashAttnFwdSm80INS1_25CollectiveMainloopFwdSm80ILi8ELi1ELb1EN4cute5tupleIJNS5_1CILi128EEES8_S8_EEELi128ENS_6half_tEfNS_4arch4Sm80ELb1ELb0ELb1ELb0ELb1ELb0ELb1ELb1EEENS1_21CollectiveEpilogueFwdIS9_NS6_IJNS7_ILi1EEESF_SF_EEESA_SC_Li256ELb0ELb1ELb1ELb0EEENS1_30DynamicPersistentTileSchedulerILi256ELi256ELb1ELb1ELb0EEEEEEEEEvNT_6ParamsE)
        /*0140*/ 	.word	0x00000000


	//----- nvinfo : EIATTR_MIN_STACK_SIZE
	.align		4
.L_64:
        /*0144*/ 	.byte	0x04, 0x12
        /*0146*/ 	.short	(.L_66 - .L_65)
	.align		4
.L_65:
        /*0148*/ 	.word	index@(_ZN7cutlass13device_kernelIN5flash19enable_sm80_to_sm89INS1_16FlashAttnFwdSm80INS1_25CollectiveMainloopFwdSm80ILi4ELi1ELb0EN4cute5tupleIJNS5_1CILi128EEENS7_ILi64EEES8_EEELi128ENS_6half_tEfNS_4arch4Sm80ELb0ELb0ELb1ELb0ELb1ELb0ELb1ELb1EEENS1_21CollectiveEpilogueFwdINS6_IJS8_S8_S9_EEENS6_IJNS7_ILi1EEESH_SH_EEESB_SD_Li128ELb0ELb1ELb1ELb0EEENS1_19SingleTileSchedulerILb0ELb1ELb1ELi128EEEEEEEEEvNT_6ParamsE)
        /*014c*/ 	.word	0x00000000


	//----- nvinfo : EIATTR_MIN_STACK_SIZE
	.align		4
.L_66:
        /*0150*/ 	.byte	0x04, 0x12
        /*0152*/ 	.short	(.L_68 - .L_67)
	.align		4
.L_67:
        /*0154*/ 	.word	index@(_ZN7cutlass13device_kernelIN5flash19enable_sm80_to_sm89INS1_16FlashAttnFwdSm80INS1_25CollectiveMainloopFwdSm80ILi8ELi1ELb1EN4cute5tupleIJNS5_1CILi128EEENS7_ILi112EEES8_EEELi128ENS_6half_tEfNS_4arch4Sm80ELb0ELb0ELb1ELb1ELb1ELb0ELb1ELb1EEENS1_21CollectiveEpilogueFwdINS6_IJS8_S8_S9_EEENS6_IJNS7_ILi1EEESH_SH_EEESB_SD_Li256ELb1ELb1ELb1ELb0EEENS1_36VarlenDynamicPersistentTileSchedulerILi128ELi112ELi256ELi256ELb1ELb1ELb0ELb0ELb1ELb1EEEEEEEEEvNT_6ParamsE)
        /*0158*/ 	.word	0x00000000


	//----- nvinfo : EIATTR_MIN_STACK_SIZE
	.align		4
.L_68:
        /*015c*/ 	.byte	0x04, 0x12
        /*015e*/ 	.short	(.L_70 - .L_69)
	.align		4
.L_69:
        /*0160*/ 	.word	index@(_ZN7cutlass13device_kernelIN5flash19enable_sm80_to_sm89INS1_16FlashAttnFwdSm80INS1_25CollectiveMainloopFwdSm80ILi8ELi1ELb1EN4cute5tupleIJNS5_1CILi128EEENS7_ILi112EEES8_EEELi128ENS_6half_tEfNS_4arch4Sm80ELb0ELb0ELb1ELb1ELb1ELb1ELb1ELb1EEENS1_21CollectiveEpilogueFwdINS6_IJS8_S8_S9_EEENS6_IJNS7_ILi1EEESH_SH_EEESB_SD_Li256ELb1ELb1ELb1ELb0EEENS1_36VarlenDynamicPersistentTileSchedulerILi128ELi112ELi256ELi256ELb1ELb1ELb0ELb0ELb1ELb1EEEEEEEEEvNT_6ParamsE)
        /*0164*/ 	.word	0x00000000


	//----- nvinfo : EIATTR_MIN_STACK_SIZE
	.align		4
.L_70:
        /*0168*/ 	.byte	0x04, 0x12
        /*016a*/ 	.short	(.L_72 - .L_71)
	.align		4
.L_71:
        /*016c*/ 	.word	index@(_ZN7cutlass13device_kernelIN5flash19enable_sm80_to_sm89INS1_16FlashAttnFwdSm80INS1_25CollectiveMainloopFwdSm80ILi4ELi1ELb0EN4cute5tupleIJNS5_1CILi128EEENS7_ILi48EEES8_EEELi128ENS_6half_tEfNS_4arch4Sm80ELb0ELb1ELb1ELb0ELb1ELb0ELb1ELb1EEENS1_21CollectiveEpilogueFwdINS6_IJS8_S8_S9_EEENS6_IJNS7_ILi1EEESH_SH_EEESB_SD_Li128ELb0ELb1ELb1ELb0EEENS1_19SingleTileSchedulerILb0ELb1ELb1ELi128EEEEEEEEEvNT_6ParamsE)
        /*0170*/ 	.word	0x00000000


	//----- nvinfo : EIATTR_MIN_STACK_SIZE
	.align		4
.L_72:
        /*0174*/ 	.byte	0x04, 0x12
        /*0176*/ 	.short	(.L_74 - .L_73)
	.align		4
.L_73:
        /*0178*/ 	.word	index@(_ZN7cutlass13device_kernelIN5flash19enable_sm80_to_sm89INS1_16FlashAttnFwdSm80INS1_25CollectiveMainloopFwdSm80ILi8ELi1ELb1EN4cute5tupleIJNS5_1CILi128EEENS7_ILi96EEES8_EEELi128ENS_6half_tEfNS_4arch4Sm80ELb0ELb1ELb1ELb1ELb1ELb0ELb1ELb1EEENS1_21CollectiveEpilogueFwdINS6_IJS8_S8_S9_EEENS6_IJNS7_ILi1EEESH_SH_EEESB_SD_Li256ELb1ELb1ELb1ELb0EEENS1_36VarlenDynamicPersistentTileSchedulerILi128ELi96ELi256ELi256ELb1ELb1ELb0ELb1ELb0ELb1EEEEEEEEEvNT_6ParamsE)
        /*017c*/ 	.word	0x00000000


	//----- nvinfo : EIATTR_MIN_STACK_SIZE
	.align		4
.L_74:
        /*0180*/ 	.byte	0x04, 0x12
        /*0182*/ 	.short	(.L_76 - .L_75)
	.align		4
.L_75:
        /*0184*/ 	.word	index@(_ZN7cutlass13device_kernelIN5flash19enable_sm80_to_sm89INS1_16FlashAttnFwdSm80INS1_25CollectiveMainloopFwdSm80ILi8ELi1ELb1EN4cute5tupleIJNS5_1CILi128EEENS7_ILi96EEES8_EEELi128ENS_6half_tEfNS_4arch4Sm80ELb0ELb1ELb1ELb1ELb1ELb1ELb1ELb1EEENS1_21CollectiveEpilogueFwdINS6_IJS8_S8_S9_EEENS6_IJNS7_ILi1EEESH_SH_EEESB_SD_Li256ELb1ELb1ELb1ELb0EEENS1_36VarlenDynamicPersistentTileSchedulerILi128ELi96ELi256ELi256ELb1ELb1ELb0ELb1ELb0ELb1EEEEEEEEEvNT_6ParamsE)
        /*0188*/ 	.word	0x00000000


	//----- nvinfo : EIATTR_MIN_STACK_SIZE
	.align		4
.L_76:
        /*018c*/ 	.byte	0x04, 0x12
        /*018e*/ 	.short	(.L_78 - .L_77)
	.align		4
.L_77:
        /*0190*/ 	.word	index@(_ZN7cutlass13device_kernelIN5flash19enable_sm80_to_sm89INS1_16FlashAttnFwdSm80INS1_25CollectiveMainloopFwdSm80ILi4ELi1ELb0EN4cute5tupleIJNS5_1CILi128EEENS7_ILi64EEES8_EEELi128ENS_6half_tEfNS_4arch4Sm80ELb1ELb0ELb1ELb0ELb1ELb0ELb1ELb1EEENS1_21CollectiveEpilogueFwdINS6_IJS8_S8_S9_EEENS6_IJNS7_ILi1EEESH_SH_EEESB_SD_Li128ELb0ELb1ELb1ELb0EEENS1_30DynamicPersistentTileSchedulerILi128ELi128ELb1ELb1ELb0EEEEEEEEEvNT_6ParamsE)
        /*0194*/ 	.word	0x00000000


	//----- nvinfo : EIATTR_MIN_STACK_SIZE
	.align		4
.L_78:
        /*0198*/ 	.byte	0x04, 0x12
        /*019a*/ 	.short	(.L_80 - .L_79)
	.align		4
.L_79:
        /*019c*/ 	.word	index@(_ZN7cutlass13device_kernelIN5flash19enable_sm80_to_sm89INS1_16FlashAttnFwdSm80INS1_25CollectiveMainloopFwdSm80ILi8ELi1ELb1EN4cute5tupleIJNS5_1CILi128EEENS7_ILi112EEES8_EEELi128ENS_6half_tEfNS_4arch4Sm80ELb1ELb0ELb1ELb1ELb1ELb0ELb1ELb1EEENS1_21CollectiveEpilogueFwdINS6_IJS8_S8_S9_EEENS6_IJNS7_ILi1EEESH_SH_EEESB_SD_Li256ELb1ELb1ELb1ELb0EEENS1_36VarlenDynamicPersistentTileSchedulerILi128ELi112ELi256ELi256ELb1ELb1ELb0ELb1ELb1ELb1EEEEEEEEEvNT_6ParamsE)
        /*01a0*/ 	.word	0x00000000


	//----- nvinfo : EIATTR_MIN_STACK_SIZE
	.align		4
.L_80:
        /*01a4*/ 	.byte	0x04, 0x12
        /*01a6*/ 	.short	(.L_82 - .L_81)
	.align		4
.L_81:
        /*01a8*/ 	.word	index@(_ZN7cutlass13device_kernelIN5flash19enable_sm80_to_sm89INS1_16FlashAttnFwdSm80INS1_25CollectiveMainloopFwdSm80ILi8ELi1ELb1EN4cute5tupleIJNS5_1CILi128EEENS7_ILi112EEES8_EEELi128ENS_6half_tEfNS_4arch4Sm80ELb1ELb0ELb1ELb1ELb1ELb1ELb1ELb1EEENS1_21CollectiveEpilogueFwdINS6_IJS8_S8_S9_EEENS6_IJNS7_ILi1EEESH_SH_EEESB_SD_Li256ELb1ELb1ELb1ELb0EEENS1_36VarlenDynamicPersistentTileSchedulerILi128ELi112ELi256ELi256ELb1ELb1ELb0ELb1ELb1ELb1EEEEEEEEEvNT_6ParamsE)
        /*01ac*/ 	.word	0x00000000
.L_82:


//--------------------- .nv.compat                --------------------------
	.section	.nv.compat,"",@"SHT_CUDA_COMPAT_INFO"
	.align	4
        /*0000*/ 	.byte	0x02, 0x09, 0x01, 0x00, 0x02, 0x02, 0x01, 0x00, 0x02, 0x05, 0x05, 0x00, 0x03, 0x07, 0x01, 0x01
        /*0010*/ 	.byte	0x02, 0x03, 0x00, 0x00, 0x02, 0x06, 0x01, 0x00, 0x04, 0x0b, 0x08, 0x00, 0x00, 0x00, 0x00, 0x00
        /*0020*/ 	.byte	0x00, 0x00, 0x00, 0x00


//--------------------- .nv.info._ZN7cutlass13device_kernelIN5flash19enable_sm80_to_sm89INS1_16FlashAttnFwdSm80INS1_25CollectiveMainloopFwdSm80ILi8ELi1ELb1EN4cute5tupleIJNS5_1CILi128EEES8_S8_EEELi128ENS_6half_tEfNS_4arch4Sm80ELb0ELb0ELb1ELb0ELb1ELb0ELb1ELb1EEENS1_21CollectiveEpilogueFwdIS9_NS6_IJNS7_ILi1EEESF_SF_EEESA_SC_Li256ELb0ELb1ELb1ELb0EEENS1_19SingleTileSchedulerILb0ELb1ELb1ELi128EEEEEEEEEvNT_6ParamsE --------------------------
	.section	.nv.info._ZN7cutlass13device_kernelIN5flash19enable_sm80_to_sm89INS1_16FlashAttnFwdSm80INS1_25CollectiveMainloopFwdSm80ILi8ELi1ELb1EN4cute5tupleIJNS5_1CILi128EEES8_S8_EEELi128ENS_6half_tEfNS_4arch4Sm80ELb0ELb0ELb1ELb0ELb1ELb0ELb1ELb1EEENS1_21CollectiveEpilogueFwdIS9_NS6_IJNS7_ILi1EEESF_SF_EEESA_SC_Li256ELb0ELb1ELb1ELb0EEENS1_19SingleTileSchedulerILb0ELb1ELb1ELi128EEEEEEEEEvNT_6ParamsE,"",@"SHT_CUDA_INFO"
	.sectionflags	@""
	.align	4


	//----- nvinfo : EIATTR_CUDA_API_VERSION
	.align		4
        /*0000*/ 	.byte	0x04, 0x37
        /*0002*/ 	.short	(.L_84 - .L_83)
.L_83:
        /*0004*/ 	.word	0x00000082


	//----- nvinfo : EIATTR_KPARAM_INFO
	.align		4
.L_84:
        /*0008*/ 	.byte	0x04, 0x17
        /*000a*/ 	.short	(.L_86 - .L_85)
.L_85:
        /*000c*/ 	.word	0x00000000
        /*0010*/ 	.short	0x0000
        /*0012*/ 	.short	0x0000
        /*0014*/ 	.byte	0x00, 0xf0, 0x61, 0x10


	//----- nvinfo : EIATTR_SPARSE_MMA_MASK
	.align		4
.L_86:
        /*0018*/ 	.byte	0x03, 0x50
        /*001a*/ 	.short	0x0000


	//----- nvinfo : EIATTR_MAXREG_COUNT
	.align		4
        /*001c*/ 	.byte	0x03, 0x1b
        /*001e*/ 	.short	0x00ff


	//----- nvinfo : EIATTR_MERCURY_ISA_VERSION
	.align		4
        /*0020*/ 	.byte	0x03, 0x5f
        /*0022*/ 	.short	0x0101


	//----- nvinfo : EIATTR_EXIT_INSTR_OFFSETS
	.align		4
        /*0024*/ 	.byte	0x04, 0x1c
        /*0026*/ 	.short	(.L_88 - .L_87)


	//   ....[0]....
.L_87:
        /*0028*/ 	.word	0x00000010


	//----- nvinfo : EIATTR_MAX_THREADS
	.align		4
.L_88:
        /*002c*/ 	.byte	0x04, 0x05
        /*002e*/ 	.short	(.L_90 - .L_89)
.L_89:
        /*0030*/ 	.word	0x00000100
        /*0034*/ 	.word	0x00000001
        /*0038*/ 	.word	0x00000001


	//----- nvinfo : EIATTR_CBANK_PARAM_SIZE
	.align		4
.L_90:
        /*003c*/ 	.byte	0x03, 0x19
        /*003e*/ 	.short	0x0418


	//----- nvinfo : EIATTR_PARAM_CBANK
	.align		4
        /*0040*/ 	.byte	0x04, 0x0a
        /*0042*/ 	.short	(.L_92 - .L_91)
	.align		4
.L_91:
        /*0044*/ 	.word	index@(.nv.constant0._ZN7cutlass13device_kernelIN5flash19enable_sm80_to_sm89INS1_16FlashAttnFwdSm80INS1_25CollectiveMainloopFwdSm80ILi8ELi1ELb1EN4cute5tupleIJNS5_1CILi128EEES8_S8_EEELi128ENS_6half_tEfNS_4arch4Sm80ELb0ELb0ELb1ELb0ELb1ELb0ELb1ELb1EEENS1_21CollectiveEpilogueFwdIS9_NS6_IJNS7_ILi1EEESF_SF_EEESA_SC_Li256ELb0ELb1ELb1ELb0EEENS1_19SingleTileSchedulerILb0ELb1ELb1ELi128EEEEEEEEEvNT_6ParamsE)
        /*0048*/ 	.short	0x0210
        /*004a*/ 	.short	0x0418


	//----- nvinfo : EIATTR_SW_WAR
	.align		4
.L_92:
        /*004c*/ 	.byte	0x04, 0x36
        /*004e*/ 	.short	(.L_94 - .L_93)
.L_93:
        /*0050*/ 	.word	0x00000008
.L_94:


//--------------------- .nv.info._ZN7cutlass13device_kernelIN5flash19enable_sm80_to_sm89INS1_16FlashAttnFwdSm80INS1_25CollectiveMainloopFwdSm80ILi8ELi1ELb1EN4cute5tupleIJNS5_1CILi128EEENS7_ILi96EEES8_EEELi128ENS_6half_tEfNS_4arch4Sm80ELb0ELb1ELb1ELb0ELb1ELb0ELb1ELb1EEENS1_21CollectiveEpilogueFwdINS6_IJS8_S8_S9_EEENS6_IJNS7_ILi1EEESH_SH_EEESB_SD_Li256ELb0ELb1ELb1ELb0EEENS1_19SingleTileSchedulerILb0ELb1ELb1ELi128EEEEEEEEEvNT_6ParamsE --------------------------
	.section	.nv.info._ZN7cutlass13device_kernelIN5flash19enable_sm80_to_sm89INS1_16FlashAttnFwdSm80INS1_25CollectiveMainloopFwdSm80ILi8ELi1ELb1EN4cute5tupleIJNS5_1CILi128EEENS7_ILi96EEES8_EEELi128ENS_6half_tEfNS_4arch4Sm80ELb0ELb1ELb1ELb0ELb1ELb0ELb1ELb1EEENS1_21CollectiveEpilogueFwdINS6_IJS8_S8_S9_EEENS6_IJNS7_ILi1EEESH_SH_EEESB_SD_Li256ELb0ELb1ELb1ELb0EEENS1_19SingleTileSchedulerILb0ELb1ELb1ELi128EEEEEEEEEvNT_6ParamsE,"",@"SHT_CUDA_INFO"
	.sectionflags	@""
	.align	4


	//----- nvinfo : EIATTR_CUDA_API_VERSION
	.align		4
        /*0000*/ 	.byte	0x04, 0x37
        /*0002*/ 	.short	(.L_96 - .L_95)
.L_95:
        /*0004*/ 	.word	0x00000082


	//----- nvinfo : EIATTR_KPARAM_INFO
	.align		4
.L_96:
        /*0008*/ 	.byte	0x04, 0x17
        /*000a*/ 	.short	(.L_98 - .L_97)
.L_97:
        /*000c*/ 	.word	0x00000000
        /*0010*/ 	.short	0x0000
        /*0012*/ 	.short	0x0000
        /*0014*/ 	.byte	0x00, 0xf0, 0x61, 0x10


	//----- nvinfo : EIATTR_SPARSE_MMA_MASK
	.align		4
.L_98:
        /*0018*/ 	.byte	0x03, 0x50
        /*001a*/ 	.short	0x0000


	//----- nvinfo : EIATTR_MAXREG_COUNT
	.align		4
        /*001c*/ 	.byte	0x03, 0x1b
        /*001e*/ 	.short	0x00ff


	//----- nvinfo : EIATTR_MERCURY_ISA_VERSION
	.align		4
        /*0020*/ 	.byte	0x03, 0x5f
        /*0022*/ 	.short	0x0101


	//----- nvinfo : EIATTR_EXIT_INSTR_OFFSETS
	.align		4
        /*0024*/ 	.byte	0x04, 0x1c
        /*0026*/ 	.short	(.L_100 - .L_99)


	//   ....[0]....
.L_99:
        /*0028*/ 	.word	0x00000010


	//----- nvinfo : EIATTR_MAX_THREADS
	.align		4
.L_100:
        /*002c*/ 	.byte	0x04, 0x05
        /*002e*/ 	.short	(.L_102 - .L_101)
.L_101:
        /*0030*/ 	.word	0x00000100
        /*0034*/ 	.word	0x00000001
        /*0038*/ 	.word	0x00000001


	//----- nvinfo : EIATTR_CBANK_PARAM_SIZE
	.align		4
.L_102:
        /*003c*/ 	.byte	0x03, 0x19
        /*003e*/ 	.short	0x0418


	//----- nvinfo : EIATTR_PARAM_CBANK
	.align		4
        /*0040*/ 	.byte	0x04, 0x0a
        /*0042*/ 	.short	(.L_104 - .L_103)
	.align		4
.L_103:
        /*0044*/ 	.word	index@(.nv.constant0._ZN7cutlass13device_kernelIN5flash19enable_sm80_to_sm89INS1_16FlashAttnFwdSm80INS1_25CollectiveMainloopFwdSm80ILi8ELi1ELb1EN4cute5tupleIJNS5_1CILi128EEENS7_ILi96EEES8_EEELi128ENS_6half_tEfNS_4arch4Sm80ELb0ELb1ELb1ELb0ELb1ELb0ELb1ELb1EEENS1_21CollectiveEpilogueFwdINS6_IJS8_S8_S9_EEENS6_IJNS7_ILi1EEESH_SH_EEESB_SD_Li256ELb0ELb1ELb1ELb0EEENS1_19SingleTileSchedulerILb0ELb1ELb1ELi128EEEEEEEEEvNT_6ParamsE)
        /*0048*/ 	.short	0x0210
        /*004a*/ 	.short	0x0418


	//----- nvinfo : EIATTR_SW_WAR
	.align		4
.L_104:
        /*004c*/ 	.byte	0x04, 0x36
        /*004e*/ 	.short	(.L_106 - .L_105)
.L_105:
        /*0050*/ 	.word	0x00000008
.L_106:


//--------------------- .nv.info._ZN7cutlass13device_kernelIN5flash19enable_sm80_to_sm89INS1_16FlashAttnFwdSm80INS1_25CollectiveMainloopFwdSm80ILi8ELi1ELb1EN4cute5tupleIJNS5_1CILi128EEES8_S8_EEELi128ENS_6half_tEfNS_4arch4Sm80ELb1ELb0ELb1ELb0ELb1ELb0ELb1ELb1EEENS1_21CollectiveEpilogueFwdIS9_NS6_IJNS7_ILi1EEESF_SF_EEESA_SC_Li256ELb0ELb1ELb1ELb0EEENS1_30DynamicPersistentTileSchedulerILi256ELi256ELb1ELb1ELb0EEEEEEEEEvNT_6ParamsE --------------------------
	.section	.nv.info._ZN7cutlass13device_kernelIN5flash19enable_sm80_to_sm89INS1_16FlashAttnFwdSm80INS1_25CollectiveMainloopFwdSm80ILi8ELi1ELb1EN4cute5tupleIJNS5_1CILi128EEES8_S8_EEELi128ENS_6half_tEfNS_4arch4Sm80ELb1ELb0ELb1ELb0ELb1ELb0ELb1ELb1EEENS1_21CollectiveEpilogueFwdIS9_NS6_IJNS7_ILi1EEESF_SF_EEESA_SC_Li256ELb0ELb1ELb1ELb0EEENS1_30DynamicPersistentTileSchedulerILi256ELi256ELb1ELb1ELb0EEEEEEEEEvNT_6ParamsE,"",@"SHT_CUDA_INFO"
	.sectionflags	@""
	.align	4


	//----- nvinfo : EIATTR_CUDA_API_VERSION
	.align		4
        /*0000*/ 	.byte	0x04, 0x37
        /*0002*/ 	.short	(.L_108 - .L_107)
.L_107:
        /*0004*/ 	.word	0x00000082


	//----- nvinfo : EIATTR_KPARAM_INFO
	.align		4
.L_108:
        /*0008*/ 	.byte	0x04, 0x17
        /*000a*/ 	.short	(.L_110 - .L_109)
.L_109:
        /*000c*/ 	.word	0x00000000
        /*0010*/ 	.short	0x0000
        /*0012*/ 	.short	0x0000
        /*0014*/ 	.byte	0x00, 0xf0, 0xa1, 0x10


	//----- nvinfo : EIATTR_SPARSE_MMA_MASK
	.align		4
.L_110:
        /*0018*/ 	.byte	0x03, 0x50
        /*001a*/ 	.short	0x0000


	//----- nvinfo : EIATTR_MAXREG_COUNT
	.align		4
        /*001c*/ 	.byte	0x03, 0x1b
        /*001e*/ 	.short	0x00ff


	//----- nvinfo : EIATTR_MERCURY_ISA_VERSION
	.align		4
        /*0020*/ 	.byte	0x03, 0x5f
        /*0022*/ 	.short	0x0101


	//----- nvinfo : EIATTR_EXIT_INSTR_OFFSETS
	.align		4
        /*0024*/ 	.byte	0x04, 0x1c
        /*0026*/ 	.short	(.L_112 - .L_111)


	//   ....[0]....
.L_111:
        /*0028*/ 	.word	0x00000010


	//----- nvinfo : EIATTR_MAX_THREADS
	.align		4
.L_112:
        /*002c*/ 	.byte	0x04, 0x05
        /*002e*/ 	.short	(.L_114 - .L_113)
.L_113:
        /*0030*/ 	.word	0x00000100
        /*0034*/ 	.word	0x00000001
        /*0038*/ 	.word	0x00000001


	//----- nvinfo : EIATTR_CBANK_PARAM_SIZE
	.align		4
.L_114:
        /*003c*/ 	.byte	0x03, 0x19
        /*003e*/ 	.short	0x0428


	//----- nvinfo : EIATTR_PARAM_CBANK
	.align		4
        /*0040*/ 	.byte	0x04, 0x0a
        /*0042*/ 	.short	(.L_116 - .L_115)
	.align		4
.L_115:
        /*0044*/ 	.word	index@(.nv.constant0._ZN7cutlass13device_kernelIN5flash19enable_sm80_to_sm89INS1_16FlashAttnFwdSm80INS1_25CollectiveMainloopFwdSm80ILi8ELi1ELb1EN4cute5tupleIJNS5_1CILi128EEES8_S8_EEELi128ENS_6half_tEfNS_4arch4Sm80ELb1ELb0ELb1ELb0ELb1ELb0ELb1ELb1EEENS1_21CollectiveEpilogueFwdIS9_NS6_IJNS7_ILi1EEESF_SF_EEESA_SC_Li256ELb0ELb1ELb1ELb0EEENS1_30DynamicPersistentTileSchedulerILi256ELi256ELb1ELb1ELb0EEEEEEEEEvNT_6ParamsE)
        /*0048*/ 	.short	0x0210
        /*004a*/ 	.short	0x0428


	//----- nvinfo : EIATTR_SW_WAR
	.align		4
.L_116:
        /*004c*/ 	.byte	0x04, 0x36
        /*004e*/ 	.short	(.L_118 - .L_117)
.L_117:
        /*0050*/ 	.word	0x00000008
.L_118:


//--------------------- .nv.info._ZN7cutlass13device_kernelIN5flash19enable_sm80_to_sm89INS1_16FlashAttnFwdSm80INS1_25CollectiveMainloopFwdSm80ILi4ELi1ELb0EN4cute5tupleIJNS5_1CILi128EEENS7_ILi64EEES8_EEELi128ENS_6half_tEfNS_4arch4Sm80ELb0ELb0ELb1ELb0ELb1ELb0ELb1ELb1EEENS1_21CollectiveEpilogueFwdINS6_IJS8_S8_S9_EEENS6_IJNS7_ILi1EEESH_SH_EEESB_SD_Li128ELb0ELb1ELb1ELb0EEENS1_19SingleTileSchedulerILb0ELb1ELb1ELi128EEEEEEEEEvNT_6ParamsE --------------------------
	.section	.nv.info._ZN7cutlass13device_kernelIN5flash19enable_sm80_to_sm89INS1_16FlashAttnFwdSm80INS1_25CollectiveMainloopFwdSm80ILi4ELi1ELb0EN4cute5tupleIJNS5_1CILi128EEENS7_ILi64EEES8_EEELi128ENS_6half_tEfNS_4arch4Sm80ELb0ELb0ELb1ELb0ELb1ELb0ELb1ELb1EEENS1_21CollectiveEpilogueFwdINS6_IJS8_S8_S9_EEENS6_IJNS7_ILi1EEESH_SH_EEESB_SD_Li128ELb0ELb1ELb1ELb0EEENS1_19SingleTileSchedulerILb0ELb1ELb1ELi128EEEEEEEEEvNT_6ParamsE,"",@"SHT_CUDA_INFO"
	.sectionflags	@""
	.align	4


	//----- nvinfo : EIATTR_CUDA_API_VERSION
	.align		4
        /*0000*/ 	.byte	0x04, 0x37
        /*0002*/ 	.short	(.L_120 - .L_119)
.L_119:
        /*0004*/ 	.word	0x00000082


	//----- nvinfo : EIATTR_KPARAM_INFO
	.align		4
.L_120:
        /*0008*/ 	.byte	0x04, 0x17
        /*000a*/ 	.short	(.L_122 - .L_121)
.L_121:
        /*000c*/ 	.word	0x00000000
        /*0010*/ 	.short	0x0000
        /*0012*/ 	.short	0x0000
        /*0014*/ 	.byte	0x00, 0xf0, 0x61, 0x10


	//----- nvinfo : EIATTR_SPARSE_MMA_MASK
	.align		4
.L_122:
        /*0018*/ 	.byte	0x03, 0x50
        /*001a*/ 	.short	0x0000


	//----- nvinfo : EIATTR_MAXREG_COUNT
	.align		4
        /*001c*/ 	.byte	0x03, 0x1b
        /*001e*/ 	.short	0x00ff


	//----- nvinfo : EIATTR_MERCURY_ISA_VERSION
	.align		4
        /*0020*/ 	.byte	0x03, 0x5f
        /*0022*/ 	.short	0x0101


	//----- nvinfo : EIATTR_EXIT_INSTR_OFFSETS
	.align		4
        /*0024*/ 	.byte	0x04, 0x1c
        /*0026*/ 	.short	(.L_124 - .L_123)


	//   ....[0]....
.L_123:
        /*0028*/ 	.word	0x00000010


	//----- nvinfo : EIATTR_MAX_THREADS
	.align		4
.L_124:
        /*002c*/ 	.byte	0x04, 0x05
        /*002e*/ 	.short	(.L_126 - .L_125)
.L_125:
        /*0030*/ 	.word	0x00000080
        /*0034*/ 	.word	0x00000001
        /*0038*/ 	.word	0x00000001


	//----- nvinfo : EIATTR_CBANK_PARAM_SIZE
	.align		4
.L_126:
        /*003c*/ 	.byte	0x03, 0x19
        /*003e*/ 	.short	0x0418


	//----- nvinfo : EIATTR_PARAM_CBANK
	.align		4
        /*0040*/ 	.byte	0x04, 0x0a
        /*0042*/ 	.short	(.L_128 - .L_127)
	.align		4
.L_127:
        /*0044*/ 	.word	index@(.nv.constant0._ZN7cutlass13device_kernelIN5flash19enable_sm80_to_sm89INS1_16FlashAttnFwdSm80INS1_25CollectiveMainloopFwdSm80ILi4ELi1ELb0EN4cute5tupleIJNS5_1CILi128EEENS7_ILi64EEES8_EEELi128ENS_6half_tEfNS_4arch4Sm80ELb0ELb0ELb1ELb0ELb1ELb0ELb1ELb1EEENS1_21CollectiveEpilogueFwdINS6_IJS8_S8_S9_EEENS6_IJNS7_ILi1EEESH_SH_EEESB_SD_Li128ELb0ELb1ELb1ELb0EEENS1_19SingleTileSchedulerILb0ELb1ELb1ELi128EEEEEEEEEvNT_6ParamsE)
        /*0048*/ 	.short	0x0210
        /*004a*/ 	.short	0x0418


	//----- nvinfo : EIATTR_SW_WAR
	.align		4
.L_128:
        /*004c*/ 	.byte	0x04, 0x36
        /*004e*/ 	.short	(.L_130 - .L_129)
.L_129:
        /*0050*/ 	.word	0x00000008
.L_130:


//--------------------- .nv.info._ZN7cutlass13device_kernelIN5flash19enable_sm80_to_sm89INS1_16FlashAttnFwdSm80INS1_25CollectiveMainloopFwdSm80ILi8ELi1ELb1EN4cute5tupleIJNS5_1CILi128EEENS7_ILi112EEES8_EEELi128ENS_6half_tEfNS_4arch4Sm80ELb0ELb0ELb1ELb1ELb1ELb0ELb1ELb1EEENS1_21CollectiveEpilogueFwdINS6_IJS8_S8_S9_EEENS6_IJNS7_ILi1EEESH_SH_EEESB_SD_Li256ELb1ELb1ELb1ELb0EEENS1_36VarlenDynamicPersistentTileSchedulerILi128ELi112ELi256ELi256ELb1ELb1ELb0ELb0ELb1ELb1EEEEEEEEEvNT_6ParamsE --------------------------
	.section	.nv.info._ZN7cutlass13device_kernelIN5flash19enable_sm80_to_sm89INS1_16FlashAttnFwdSm80INS1_25CollectiveMainloopFwdSm80ILi8ELi1ELb1EN4cute5tupleIJNS5_1CILi128EEENS7_ILi112EEES8_EEELi128ENS_6half_tEfNS_4arch4Sm80ELb0ELb0ELb1ELb1ELb1ELb0ELb1ELb1EEENS1_21CollectiveEpilogueFwdINS6_IJS8_S8_S9_EEENS6_IJNS7_ILi1EEESH_SH_EEESB_SD_Li256ELb1ELb1ELb1ELb0EEENS1_36VarlenDynamicPersistentTileSchedulerILi128ELi112ELi256ELi256ELb1ELb1ELb0ELb0ELb1ELb1EEEEEEEEEvNT_6ParamsE,"",@"SHT_CUDA_INFO"
	.sectionflags	@""
	.align	4


	//----- nvinfo : EIATTR_CUDA_API_VERSION
	.align		4
        /*0000*/ 	.byte	0x04, 0x37
        /*0002*/ 	.short	(.L_132 - .L_131)
.L_131:
        /*0004*/ 	.word	0x00000082


	//----- nvinfo : EIATTR_KPARAM_INFO
	.align		4
.L_132:
        /*0008*/ 	.byte	0x04, 0x17
        /*000a*/ 	.short	(.L_134 - .L_133)
.L_133:
        /*000c*/ 	.word	0x00000000
        /*0010*/ 	.short	0x0000
        /*0012*/ 	.short	0x0000
        /*0014*/ 	.byte	0x00, 0xf0, 0xe1, 0x10


	//----- nvinfo : EIATTR_SPARSE_MMA_MASK
	.align		4
.L_134:
        /*0018*/ 	.byte	0x03, 0x50
        /*001a*/ 	.short	0x0000


	//----- nvinfo : EIATTR_MAXREG_COUNT
	.align		4
        /*001c*/ 	.byte	0x03, 0x1b
        /*001e*/ 	.short	0x00ff


	//----- nvinfo : EIATTR_MERCURY_ISA_VERSION
	.align		4
        /*0020*/ 	.byte	0x03, 0x5f
        /*0022*/ 	.short	0x0101


	//----- nvinfo : EIATTR_EXIT_INSTR_OFFSETS
	.align		4
        /*0024*/ 	.byte	0x04, 0x1c
        /*0026*/ 	.short	(.L_136 - .L_135)


	//   ....[0]....
.L_135:
        /*0028*/ 	.word	0x00000010


	//----- nvinfo : EIATTR_MAX_THREADS
	.align		4
.L_136:
        /*002c*/ 	.byte	0x04, 0x05
        /*002e*/ 	.short	(.L_138 - .L_137)
.L_137:
        /*0030*/ 	.word	0x00000100
        /*0034*/ 	.word	0x00000001
        /*0038*/ 	.word	0x00000001


	//----- nvinfo : EIATTR_CBANK_PARAM_SIZE
	.align		4
.L_138:
        /*003c*/ 	.byte	0x03, 0x19
        /*003e*/ 	.short	0x0438


	//----- nvinfo : EIATTR_PARAM_CBANK
	.align		4
        /*0040*/ 	.byte	0x04, 0x0a
        /*0042*/ 	.short	(.L_140 - .L_139)
	.align		4
.L_139:
        /*0044*/ 	.word	index@(.nv.constant0._ZN7cutlass13device_kernelIN5flash19enable_sm80_to_sm89INS1_16FlashAttnFwdSm80INS1_25CollectiveMainloopFwdSm80ILi8ELi1ELb1EN4cute5tupleIJNS5_1CILi128EEENS7_ILi112EEES8_EEELi128ENS_6half_tEfNS_4arch4Sm80ELb0ELb0ELb1ELb1ELb1ELb0ELb1ELb1EEENS1_21CollectiveEpilogueFwdINS6_IJS8_S8_S9_EEENS6_IJNS7_ILi1EEESH_SH_EEESB_SD_Li256ELb1ELb1ELb1ELb0EEENS1_36VarlenDynamicPersistentTileSchedulerILi128ELi112ELi256ELi256ELb1ELb1ELb0ELb0ELb1ELb1EEEEEEEEEvNT_6ParamsE)
        /*0048*/ 	.short	0x0210
        /*004a*/ 	.short	0x0438


	//----- nvinfo : EIATTR_SW_WAR
	.align		4
.L_140:
        /*004c*/ 	.byte	0x04, 0x36
        /*004e*/ 	.short	(.L_142 - .L_141)
.L_141:
        /*0050*/ 	.word	0x00000008
.L_142:


//--------------------- .nv.info._ZN7cutlass13device_kernelIN5flash19enable_sm80_to_sm89INS1_16FlashAttnFwdSm80INS1_25CollectiveMainloopFwdSm80ILi8ELi1ELb1EN4cute5tupleIJNS5_1CILi128EEENS7_ILi112EEES8_EEELi128ENS_6half_tEfNS_4arch4Sm80ELb0ELb0ELb1ELb1ELb1ELb1ELb1ELb1EEENS1_21CollectiveEpilogueFwdINS6_IJS8_S8_S9_EEENS6_IJNS7_ILi1EEESH_SH_EEESB_SD_Li256ELb1ELb1ELb1ELb0EEENS1_36VarlenDynamicPersistentTileSchedulerILi128ELi112ELi256ELi256ELb1ELb1ELb0ELb0ELb1ELb1EEEEEEEEEvNT_6ParamsE --------------------------
	.section	.nv.info._ZN7cutlass13device_kernelIN5flash19enable_sm80_to_sm89INS1_16FlashAttnFwdSm80INS1_25CollectiveMainloopFwdSm80ILi8ELi1ELb1EN4cute5tupleIJNS5_1CILi128EEENS7_ILi112EEES8_EEELi128ENS_6half_tEfNS_4arch4Sm80ELb0ELb0ELb1ELb1ELb1ELb1ELb1ELb1EEENS1_21CollectiveEpilogueFwdINS6_IJS8_S8_S9_EEENS6_IJNS7_ILi1EEESH_SH_EEESB_SD_Li256ELb1ELb1ELb1ELb0EEENS1_36VarlenDynamicPersistentTileSchedulerILi128ELi112ELi256ELi256ELb1ELb1ELb0ELb0ELb1ELb1EEEEEEEEEvNT_6ParamsE,"",@"SHT_CUDA_INFO"
	.sectionflags	@""
	.align	4


	//----- nvinfo : EIATTR_CUDA_API_VERSION
	.align		4
        /*0000*/ 	.byte	0x04, 0x37
        /*0002*/ 	.short	(.L_144 - .L_143)
.L_143:
        /*0004*/ 	.word	0x00000082


	//----- nvinfo : EIATTR_KPARAM_INFO
	.align		4
.L_144:
        /*0008*/ 	.byte	0x04, 0x17
        /*000a*/ 	.short	(.L_146 - .L_145)
.L_145:
        /*000c*/ 	.word	0x00000000
        /*0010*/ 	.short	0x0000
        /*0012*/ 	.short	0x0000
        /*0014*/ 	.byte	0x00, 0xf0, 0xe1, 0x10


	//----- nvinfo : EIATTR_SPARSE_MMA_MASK
	.align		4
.L_146:
        /*0018*/ 	.byte	0x03, 0x50
        /*001a*/ 	.short	0x0000


	//----- nvinfo : EIATTR_MAXREG_COUNT
	.align		4
        /*001c*/ 	.byte	0x03, 0x1b
        /*001e*/ 	.short	0x00ff


	//----- nvinfo : EIATTR_MERCURY_ISA_VERSION
	.align		4
        /*0020*/ 	.byte	0x03, 0x5f
        /*0022*/ 	.short	0x0101


	//----- nvinfo : EIATTR_EXIT_INSTR_OFFSETS
	.align		4
        /*0024*/ 	.byte	0x04, 0x1c
        /*0026*/ 	.short	(.L_148 - .L_147)


	//   ....[0]....
.L_147:
        /*0028*/ 	.word	0x00000010


	//----- nvinfo : EIATTR_MAX_THREADS
	.align		4
.L_148:
        /*002c*/ 	.byte	0x04, 0x05
        /*002e*/ 	.short	(.L_150 - .L_149)
.L_149:
        /*0030*/ 	.word	0x00000100
        /*0034*/ 	.word	0x00000001
        /*0038*/ 	.word	0x00000001


	//----- nvinfo : EIATTR_CBANK_PARAM_SIZE
	.align		4
.L_150:
        /*003c*/ 	.byte	0x03, 0x19
        /*003e*/ 	.short	0x0438


	//----- nvinfo : EIATTR_PARAM_CBANK
	.align		4
        /*0040*/ 	.byte	0x04, 0x0a
        /*0042*/ 	.short	(.L_152 - .L_151)
	.align		4
.L_151:
        /*0044*/ 	.word	index@(.nv.constant0._ZN7cutlass13device_kernelIN5flash19enable_sm80_to_sm89INS1_16FlashAttnFwdSm80INS1_25CollectiveMainloopFwdSm80ILi8ELi1ELb1EN4cute5tupleIJNS5_1CILi128EEENS7_ILi112EEES8_EEELi128ENS_6half_tEfNS_4arch4Sm80ELb0ELb0ELb1ELb1ELb1ELb1ELb1ELb1EEENS1_21CollectiveEpilogueFwdINS6_IJS8_S8_S9_EEENS6_IJNS7_ILi1EEESH_SH_EEESB_SD_Li256ELb1ELb1ELb1ELb0EEENS1_36VarlenDynamicPersistentTileSchedulerILi128ELi112ELi256ELi256ELb1ELb1ELb0ELb0ELb1ELb1EEEEEEEEEvNT_6ParamsE)
        /*0048*/ 	.short	0x0210
        /*004a*/ 	.short	0x0438


	//----- nvinfo : EIATTR_SW_WAR
	.align		4
.L_152:
        /*004c*/ 	.byte	0x04, 0x36
        /*004e*/ 	.short	(.L_154 - .L_153)
.L_153:
        /*0050*/ 	.word	0x00000008
.L_154:


//--------------------- .nv.info._ZN7cutlass13device_kernelIN5flash19enable_sm80_to_sm89INS1_16FlashAttnFwdSm80INS1_25CollectiveMainloopFwdSm80ILi4ELi1ELb0EN4cute5tupleIJNS5_1CILi128EEENS7_ILi48EEES8_EEELi128ENS_6half_tEfNS_4arch4Sm80ELb0ELb1ELb1ELb0ELb1ELb0ELb1ELb1EEENS1_21CollectiveEpilogueFwdINS6_IJS8_S8_S9_EEENS6_IJNS7_ILi1EEESH_SH_EEESB_SD_Li128ELb0ELb1ELb1ELb0EEENS1_19SingleTileSchedulerILb0ELb1ELb1ELi128EEEEEEEEEvNT_6ParamsE --------------------------
	.section	.nv.info._ZN7cutlass13device_kernelIN5flash19enable_sm80_to_sm89INS1_16FlashAttnFwdSm80INS1_25CollectiveMainloopFwdSm80ILi4ELi1ELb0EN4cute5tupleIJNS5_1CILi128EEENS7_ILi48EEES8_EEELi128ENS_6half_tEfNS_4arch4Sm80ELb0ELb1ELb1ELb0ELb1ELb0ELb1ELb1EEENS1_21CollectiveEpilogueFwdINS6_IJS8_S8_S9_EEENS6_IJNS7_ILi1EEESH_SH_EEESB_SD_Li128ELb0ELb1ELb1ELb0EEENS1_19SingleTileSchedulerILb0ELb1ELb1ELi128EEEEEEEEEvNT_6ParamsE,"",@"SHT_CUDA_INFO"
	.sectionflags	@""
	.align	4


	//----- nvinfo : EIATTR_CUDA_API_VERSION
	.align		4
        /*0000*/ 	.byte	0x04, 0x37
        /*0002*/ 	.short	(.L_156 - .L_155)
.L_155:
        /*0004*/ 	.word	0x00000082


	//----- nvinfo : EIATTR_KPARAM_INFO
	.align		4
.L_156:
        /*0008*/ 	.byte	0x04, 0x17
        /*000a*/ 	.short	(.L_158 - .L_157)
.L_157:
        /*000c*/ 	.word	0x00000000
        /*0010*/ 	.short	0x0000
        /*0012*/ 	.short	0x0000
        /*0014*/ 	.byte	0x00, 0xf0, 0x61, 0x10


	//----- nvinfo : EIATTR_SPARSE_MMA_MASK
	.align		4
.L_158:
        /*0018*/ 	.byte	0x03, 0x50
        /*001a*/ 	.short	0x0000


	//----- nvinfo : EIATTR_MAXREG_COUNT
	.align		4
        /*001c*/ 	.byte	0x03, 0x1b
        /*001e*/ 	.short	0x00ff


	//----- nvinfo : EIATTR_MERCURY_ISA_VERSION
	.align		4
        /*0020*/ 	.byte	0x03, 0x5f
        /*0022*/ 	.short	0x0101


	//----- nvinfo : EIATTR_EXIT_INSTR_OFFSETS
	.align		4
        /*0024*/ 	.byte	0x04, 0x1c
        /*0026*/ 	.short	(.L_160 - .L_159)


	//   ....[0]....
.L_159:
        /*0028*/ 	.word	0x00000010


	//----- nvinfo : EIATTR_MAX_THREADS
	.align		4
.L_160:
        /*002c*/ 	.byte	0x04, 0x05
        /*002e*/ 	.short	(.L_162 - .L_161)
.L_161:
        /*0030*/ 	.word	0x00000080
        /*0034*/ 	.word	0x00000001
        /*0038*/ 	.word	0x00000001


	//----- nvinfo : EIATTR_CBANK_PARAM_SIZE
	.align		4
.L_162:
        /*003c*/ 	.byte	0x03, 0x19
        /*003e*/ 	.short	0x0418


	//----- nvinfo : EIATTR_PARAM_CBANK
	.align		4
        /*0040*/ 	.byte	0x04, 0x0a
        /*0042*/ 	.short	(.L_164 - .L_163)
	.align		4
.L_163:
        /*0044*/ 	.word	index@(.nv.constant0._ZN7cutlass13device_kernelIN5flash19enable_sm80_to_sm89INS1_16FlashAttnFwdSm80INS1_25CollectiveMainloopFwdSm80ILi4ELi1ELb0EN4cute5tupleIJNS5_1CILi128EEENS7_ILi48EEES8_EEELi128ENS_6half_tEfNS_4arch4Sm80ELb0ELb1ELb1ELb0ELb1ELb0ELb1ELb1EEENS1_21CollectiveEpilogueFwdINS6_IJS8_S8_S9_EEENS6_IJNS7_ILi1EEESH_SH_EEESB_SD_Li128ELb0ELb1ELb1ELb0EEENS1_19SingleTileSchedulerILb0ELb1ELb1ELi128EEEEEEEEEvNT_6ParamsE)
        /*0048*/ 	.short	0x0210
        /*004a*/ 	.short	0x0418


	//----- nvinfo : EIATTR_SW_WAR
	.align		4
.L_164:
        /*004c*/ 	.byte	0x04, 0x36
        /*004e*/ 	.short	(.L_166 - .L_165)
.L_165:
        /*0050*/ 	.word	0x00000008
.L_166:


//--------------------- .nv.info._ZN7cutlass13device_kernelIN5flash19enable_sm80_to_sm89INS1_16FlashAttnFwdSm80INS1_25CollectiveMainloopFwdSm80ILi8ELi1ELb1EN4cute5tupleIJNS5_1CILi128EEENS7_ILi96EEES8_EEELi128ENS_6half_tEfNS_4arch4Sm80ELb0ELb1ELb1ELb1ELb1ELb0ELb1ELb1EEENS1_21CollectiveEpilogueFwdINS6_IJS8_S8_S9_EEENS6_IJNS7_ILi1EEESH_SH_EEESB_SD_Li256ELb1ELb1ELb1ELb0EEENS1_36VarlenDynamicPersistentTileSchedulerILi128ELi96ELi256ELi256ELb1ELb1ELb0ELb1ELb0ELb1EEEEEEEEEvNT_6ParamsE --------------------------
	.section	.nv.info._ZN7cutlass13device_kernelIN5flash19enable_sm80_to_sm89INS1_16FlashAttnFwdSm80INS1_25CollectiveMainloopFwdSm80ILi8ELi1ELb1EN4cute5tupleIJNS5_1CILi128EEENS7_ILi96EEES8_EEELi128ENS_6half_tEfNS_4arch4Sm80ELb0ELb1ELb1ELb1ELb1ELb0ELb1ELb1EEENS1_21CollectiveEpilogueFwdINS6_IJS8_S8_S9_EEENS6_IJNS7_ILi1EEESH_SH_EEESB_SD_Li256ELb1ELb1ELb1ELb0EEENS1_36VarlenDynamicPersistentTileSchedulerILi128ELi96ELi256ELi256ELb1ELb1ELb0ELb1ELb0ELb1EEEEEEEEEvNT_6ParamsE,"",@"SHT_CUDA_INFO"
	.sectionflags	@""
	.align	4


	//----- nvinfo : EIATTR_CUDA_API_VERSION
	.align		4
        /*0000*/ 	.byte	0x04, 0x37
        /*0002*/ 	.short	(.L_168 - .L_167)
.L_167:
        /*0004*/ 	.word	0x00000082


	//----- nvinfo : EIATTR_KPARAM_INFO
	.align		4
.L_168:
        /*0008*/ 	.byte	0x04, 0x17
        /*000a*/ 	.short	(.L_170 - .L_169)
.L_169:
        /*000c*/ 	.word	0x00000000
        /*0010*/ 	.short	0x0000
        /*0012*/ 	.short	0x0000
        /*0014*/ 	.byte	0x00, 0xf0, 0xe1, 0x10


	//----- nvinfo : EIATTR_SPARSE_MMA_MASK
	.align		4
.L_170:
        /*0018*/ 	.byte	0x03, 0x50
        /*001a*/ 	.short	0x0000


	//----- nvinfo : EIATTR_MAXREG_COUNT
	.align		4
        /*001c*/ 	.byte	0x03, 0x1b
        /*001e*/ 	.short	0x00ff


	//----- nvinfo : EIATTR_MERCURY_ISA_VERSION
	.align		4
        /*0020*/ 	.byte	0x03, 0x5f
        /*0022*/ 	.short	0x0101


	//----- nvinfo : EIATTR_EXIT_INSTR_OFFSETS
	.align		4
        /*0024*/ 	.byte	0x04, 0x1c
        /*0026*/ 	.short	(.L_172 - .L_171)


	//   ....[0]....
.L_171:
        /*0028*/ 	.word	0x00000010


	//----- nvinfo : EIATTR_MAX_THREADS
	.align		4
.L_172:
        /*002c*/ 	.byte	0x04, 0x05
        /*002e*/ 	.short	(.L_174 - .L_173)
.L_173:
        /*0030*/ 	.word	0x00000100
        /*0034*/ 	.word	0x00000001
        /*0038*/ 	.word	0x00000001


	//----- nvinfo : EIATTR_CBANK_PARAM_SIZE
	.align		4
.L_174:
        /*003c*/ 	.byte	0x03, 0x19
        /*003e*/ 	.short	0x0438


	//----- nvinfo : EIATTR_PARAM_CBANK
	.align		4
        /*0040*/ 	.byte	0x04, 0x0a
        /*0042*/ 	.short	(.L_176 - .L_175)
	.align		4
.L_175:
        /*0044*/ 	.word	index@(.nv.constant0._ZN7cutlass13device_kernelIN5flash19enable_sm80_to_sm89INS1_16FlashAttnFwdSm80INS1_25CollectiveMainloopFwdSm80ILi8ELi1ELb1EN4cute5tupleIJNS5_1CILi128EEENS7_ILi96EEES8_EEELi128ENS_6half_tEfNS_4arch4Sm80ELb0ELb1ELb1ELb1ELb1ELb0ELb1ELb1EEENS1_21CollectiveEpilogueFwdINS6_IJS8_S8_S9_EEENS6_IJNS7_ILi1EEESH_SH_EEESB_SD_Li256ELb1ELb1ELb1ELb0EEENS1_36VarlenDynamicPersistentTileSchedulerILi128ELi96ELi256ELi256ELb1ELb1ELb0ELb1ELb0ELb1EEEEEEEEEvNT_6ParamsE)
        /*0048*/ 	.short	0x0210
        /*004a*/ 	.short	0x0438


	//----- nvinfo : EIATTR_SW_WAR
	.align		4
.L_176:
        /*004c*/ 	.byte	0x04, 0x36
        /*004e*/ 	.short	(.L_178 - .L_177)
.L_177:
        /*0050*/ 	.word	0x00000008
.L_178:


//--------------------- .nv.info._ZN7cutlass13device_kernelIN5flash19enable_sm80_to_sm89INS1_16FlashAttnFwdSm80INS1_25CollectiveMainloopFwdSm80ILi8ELi1ELb1EN4cute5tupleIJNS5_1CILi128EEENS7_ILi96EEES8_EEELi128ENS_6half_tEfNS_4arch4Sm80ELb0ELb1ELb1ELb1ELb1ELb1ELb1ELb1EEENS1_21CollectiveEpilogueFwdINS6_IJS8_S8_S9_EEENS6_IJNS7_ILi1EEESH_SH_EEESB_SD_Li256ELb1ELb1ELb1ELb0EEENS1_36VarlenDynamicPersistentTileSchedulerILi128ELi96ELi256ELi256ELb1ELb1ELb0ELb1ELb0ELb1EEEEEEEEEvNT_6ParamsE --------------------------
	.section	.nv.info._ZN7cutlass13device_kernelIN5flash19enable_sm80_to_sm89INS1_16FlashAttnFwdSm80INS1_25CollectiveMainloopFwdSm80ILi8ELi1ELb1EN4cute5tupleIJNS5_1CILi128EEENS7_ILi96EEES8_EEELi128ENS_6half_tEfNS_4arch4Sm80ELb0ELb1ELb1ELb1ELb1ELb1ELb1ELb1EEENS1_21CollectiveEpilogueFwdINS6_IJS8_S8_S9_EEENS6_IJNS7_ILi1EEESH_SH_EEESB_SD_Li256ELb1ELb1ELb1ELb0EEENS1_36VarlenDynamicPersistentTileSchedulerILi128ELi96ELi256ELi256ELb1ELb1ELb0ELb1ELb0ELb1EEEEEEEEEvNT_6ParamsE,"",@"SHT_CUDA_INFO"
	.sectionflags	@""
	.align	4


	//----- nvinfo : EIATTR_CUDA_API_VERSION
	.align		4
        /*0000*/ 	.byte	0x04, 0x37
        /*0002*/ 	.short	(.L_180 - .L_179)
.L_179:
        /*0004*/ 	.word	0x00000082


	//----- nvinfo : EIATTR_KPARAM_INFO
	.align		4
.L_180:
        /*0008*/ 	.byte	0x04, 0x17
        /*000a*/ 	.short	(.L_182 - .L_181)
.L_181:
        /*000c*/ 	.word	0x00000000
        /*0010*/ 	.short	0x0000
        /*0012*/ 	.short	0x0000
        /*0014*/ 	.byte	0x00, 0xf0, 0xe1, 0x10


	//----- nvinfo : EIATTR_SPARSE_MMA_MASK
	.align		4
.L_182:
        /*0018*/ 	.byte	0x03, 0x50
        /*001a*/ 	.short	0x0000


	//----- nvinfo : EIATTR_MAXREG_COUNT
	.align		4
        /*001c*/ 	.byte	0x03, 0x1b
        /*001e*/ 	.short	0x00ff


	//----- nvinfo : EIATTR_MERCURY_ISA_VERSION
	.align		4
        /*0020*/ 	.byte	0x03, 0x5f
        /*0022*/ 	.short	0x0101


	//----- nvinfo : EIATTR_EXIT_INSTR_OFFSETS
	.align		4
        /*0024*/ 	.byte	0x04, 0x1c
        /*0026*/ 	.short	(.L_184 - .L_183)


	//   ....[0]....
.L_183:
        /*0028*/ 	.word	0x00000010


	//----- nvinfo : EIATTR_MAX_THREADS
	.align		4
.L_184:
        /*002c*/ 	.byte	0x04, 0x05
        /*002e*/ 	.short	(.L_186 - .L_185)
.L_185:
        /*0030*/ 	.word	0x00000100
        /*0034*/ 	.word	0x00000001
        /*0038*/ 	.word	0x00000001


	//----- nvinfo : EIATTR_CBANK_PARAM_SIZE
	.align		4
.L_186:
        /*003c*/ 	.byte	0x03, 0x19
        /*003e*/ 	.short	0x0438


	//----- nvinfo : EIATTR_PARAM_CBANK
	.align		4
        /*0040*/ 	.byte	0x04, 0x0a
        /*0042*/ 	.short	(.L_188 - .L_187)
	.align		4
.L_187:
        /*0044*/ 	.word	index@(.nv.constant0._ZN7cutlass13device_kernelIN5flash19enable_sm80_to_sm89INS1_16FlashAttnFwdSm80INS1_25CollectiveMainloopFwdSm80ILi8ELi1ELb1EN4cute5tupleIJNS5_1CILi128EEENS7_ILi96EEES8_EEELi128ENS_6half_tEfNS_4arch4Sm80ELb0ELb1ELb1ELb1ELb1ELb1ELb1ELb1EEENS1_21CollectiveEpilogueFwdINS6_IJS8_S8_S9_EEENS6_IJNS7_ILi1EEESH_SH_EEESB_SD_Li256ELb1ELb1ELb1ELb0EEENS1_36VarlenDynamicPersistentTileSchedulerILi128ELi96ELi256ELi256ELb1ELb1ELb0ELb1ELb0ELb1EEEEEEEEEvNT_6ParamsE)
        /*0048*/ 	.short	0x0210
        /*004a*/ 	.short	0x0438


	//----- nvinfo : EIATTR_SW_WAR
	.align		4
.L_188:
        /*004c*/ 	.byte	0x04, 0x36
        /*004e*/ 	.short	(.L_190 - .L_189)
.L_189:
        /*0050*/ 	.word	0x00000008
.L_190:


//--------------------- .nv.info._ZN7cutlass13device_kernelIN5flash19enable_sm80_to_sm89INS1_16FlashAttnFwdSm80INS1_25CollectiveMainloopFwdSm80ILi4ELi1ELb0EN4cute5tupleIJNS5_1CILi128EEENS7_ILi64EEES8_EEELi128ENS_6half_tEfNS_4arch4Sm80ELb1ELb0ELb1ELb0ELb1ELb0ELb1ELb1EEENS1_21CollectiveEpilogueFwdINS6_IJS8_S8_S9_EEENS6_IJNS7_ILi1EEESH_SH_EEESB_SD_Li128ELb0ELb1ELb1ELb0EEENS1_30DynamicPersistentTileSchedulerILi128ELi128ELb1ELb1ELb0EEEEEEEEEvNT_6ParamsE --------------------------
	.section	.nv.info._ZN7cutlass13device_kernelIN5flash19enable_sm80_to_sm89INS1_16FlashAttnFwdSm80INS1_25CollectiveMainloopFwdSm80ILi4ELi1ELb0EN4cute5tupleIJNS5_1CILi128EEENS7_ILi64EEES8_EEELi128ENS_6half_tEfNS_4arch4Sm80ELb1ELb0ELb1ELb0ELb1ELb0ELb1ELb1EEENS1_21CollectiveEpilogueFwdINS6_IJS8_S8_S9_EEENS6_IJNS7_ILi1EEESH_SH_EEESB_SD_Li128ELb0ELb1ELb1ELb0EEENS1_30DynamicPersistentTileSchedulerILi128ELi128ELb1ELb1ELb0EEEEEEEEEvNT_6ParamsE,"",@"SHT_CUDA_INFO"
	.sectionflags	@""
	.align	4


	//----- nvinfo : EIATTR_CUDA_API_VERSION
	.align		4
        /*0000*/ 	.byte	0x04, 0x37
        /*0002*/ 	.short	(.L_192 - .L_191)
.L_191:
        /*0004*/ 	.word	0x00000082


	//----- nvinfo : EIATTR_KPARAM_INFO
	.align		4
.L_192:
        /*0008*/ 	.byte	0x04, 0x17
        /*000a*/ 	.short	(.L_194 - .L_193)
.L_193:
        /*000c*/ 	.word	0x00000000
        /*0010*/ 	.short	0x0000
        /*0012*/ 	.short	0x0000
        /*0014*/ 	.byte	0x00, 0xf0, 0xa1, 0x10


	//----- nvinfo : EIATTR_SPARSE_MMA_MASK
	.align		4
.L_194:
        /*0018*/ 	.byte	0x03, 0x50
        /*001a*/ 	.short	0x0000


	//----- nvinfo : EIATTR_MAXREG_COUNT
	.align		4
        /*001c*/ 	.byte	0x03, 0x1b
        /*001e*/ 	.short	0x00ff


	//----- nvinfo : EIATTR_MERCURY_ISA_VERSION
	.align		4
        /*0020*/ 	.byte	0x03, 0x5f
        /*0022*/ 	.short	0x0101


	//----- nvinfo : EIATTR_EXIT_INSTR_OFFSETS
	.align		4
        /*0024*/ 	.byte	0x04, 0x1c
        /*0026*/ 	.short	(.L_196 - .L_195)


	//   ....[0]....
.L_195:
        /*0028*/ 	.word	0x00000010


	//----- nvinfo : EIATTR_MAX_THREADS
	.align		4
.L_196:
        /*002c*/ 	.byte	0x04, 0x05
        /*002e*/ 	.short	(.L_198 - .L_197)
.L_197:
        /*0030*/ 	.word	0x00000080
        /*0034*/ 	.word	0x00000001
        /*0038*/ 	.word	0x00000001


	//----- nvinfo : EIATTR_CBANK_PARAM_SIZE
	.align		4
.L_198:
        /*003c*/ 	.byte	0x03, 0x19
        /*003e*/ 	.short	0x0428


	//----- nvinfo : EIATTR_PARAM_CBANK
	.align		4
        /*0040*/ 	.byte	0x04, 0x0a
        /*0042*/ 	.short	(.L_200 - .L_199)
	.align		4
.L_199:
        /*0044*/ 	.word	index@(.nv.constant0._ZN7cutlass13device_kernelIN5flash19enable_sm80_to_sm89INS1_16FlashAttnFwdSm80INS1_25CollectiveMainloopFwdSm80ILi4ELi1ELb0EN4cute5tupleIJNS5_1CILi128EEENS7_ILi64EEES8_EEELi128ENS_6half_tEfNS_4arch4Sm80ELb1ELb0ELb1ELb0ELb1ELb0ELb1ELb1EEENS1_21CollectiveEpilogueFwdINS6_IJS8_S8_S9_EEENS6_IJNS7_ILi1EEESH_SH_EEESB_SD_Li128ELb0ELb1ELb1ELb0EEENS1_30DynamicPersistentTileSchedulerILi128ELi128ELb1ELb1ELb0EEEEEEEEEvNT_6ParamsE)
        /*0048*/ 	.short	0x0210
        /*004a*/ 	.short	0x0428


	//----- nvinfo : EIATTR_SW_WAR
	.align		4
.L_200:
        /*004c*/ 	.byte	0x04, 0x36
        /*004e*/ 	.short	(.L_202 - .L_201)
.L_201:
        /*0050*/ 	.word	0x00000008
.L_202:


//--------------------- .nv.info._ZN7cutlass13device_kernelIN5flash19enable_sm80_to_sm89INS1_16FlashAttnFwdSm80INS1_25CollectiveMainloopFwdSm80ILi8ELi1ELb1EN4cute5tupleIJNS5_1CILi128EEENS7_ILi112EEES8_EEELi128ENS_6half_tEfNS_4arch4Sm80ELb1ELb0ELb1ELb1ELb1ELb0ELb1ELb1EEENS1_21CollectiveEpilogueFwdINS6_IJS8_S8_S9_EEENS6_IJNS7_ILi1EEESH_SH_EEESB_SD_Li256ELb1ELb1ELb1ELb0EEENS1_36VarlenDynamicPersistentTileSchedulerILi128ELi112ELi256ELi256ELb1ELb1ELb0ELb1ELb1ELb1EEEEEEEEEvNT_6ParamsE --------------------------
	.section	.nv.info._ZN7cutlass13device_kernelIN5flash19enable_sm80_to_sm89INS1_16FlashAttnFwdSm80INS1_25CollectiveMainloopFwdSm80ILi8ELi1ELb1EN4cute5tupleIJNS5_1CILi128EEENS7_ILi112EEES8_EEELi128ENS_6half_tEfNS_4arch4Sm80ELb1ELb0ELb1ELb1ELb1ELb0ELb1ELb1EEENS1_21CollectiveEpilogueFwdINS6_IJS8_S8_S9_EEENS6_IJNS7_ILi1EEESH_SH_EEESB_SD_Li256ELb1ELb1ELb1ELb0EEENS1_36VarlenDynamicPersistentTileSchedulerILi128ELi112ELi256ELi256ELb1ELb1ELb0ELb1ELb1ELb1EEEEEEEEEvNT_6ParamsE,"",@"SHT_CUDA_INFO"
	.sectionflags	@""
	.align	4


	//----- nvinfo : EIATTR_CUDA_API_VERSION
	.align		4
        /*0000*/ 	.byte	0x04, 0x37
        /*0002*/ 	.short	(.L_204 - .L_203)
.L_203:
        /*0004*/ 	.word	0x00000082


	//----- nvinfo : EIATTR_KPARAM_INFO
	.align		4
.L_204:
        /*0008*/ 	.byte	0x04, 0x17
        /*000a*/ 	.short	(.L_206 - .L_205)
.L_205:
        /*000c*/ 	.word	0x00000000
        /*0010*/ 	.short	0x0000
        /*0012*/ 	.short	0x0000
        /*0014*/ 	.byte	0x00, 0xf0, 0xe1, 0x10


	//----- nvinfo : EIATTR_SPARSE_MMA_MASK
	.align		4
.L_206:
        /*0018*/ 	.byte	0x03, 0x50
        /*001a*/ 	.short	0x0000


	//----- nvinfo : EIATTR_MAXREG_COUNT
	.align		4
        /*001c*/ 	.byte	0x03, 0x1b
        /*001e*/ 	.short	0x00ff


	//----- nvinfo : EIATTR_MERCURY_ISA_VERSION
	.align		4
        /*0020*/ 	.byte	0x03, 0x5f
        /*0022*/ 	.short	0x0101


	//----- nvinfo : EIATTR_EXIT_INSTR_OFFSETS
	.align		4
        /*0024*/ 	.byte	0x04, 0x1c
        /*0026*/ 	.short	(.L_208 - .L_207)


	//   ....[0]....
.L_207:
        /*0028*/ 	.word	0x00000010


	//----- nvinfo : EIATTR_MAX_THREADS
	.align		4
.L_208:
        /*002c*/ 	.byte	0x04, 0x05
        /*002e*/ 	.short	(.L_210 - .L_209)
.L_209:
        /*0030*/ 	.word	0x00000100
        /*0034*/ 	.word	0x00000001
        /*0038*/ 	.word	0x00000001


	//----- nvinfo : EIATTR_CBANK_PARAM_SIZE
	.align		4
.L_210:
        /*003c*/ 	.byte	0x03, 0x19
        /*003e*/ 	.short	0x0438


	//----- nvinfo : EIATTR_PARAM_CBANK
	.align		4
        /*0040*/ 	.byte	0x04, 0x0a
        /*0042*/ 	.short	(.L_212 - .L_211)
	.align		4
.L_211:
        /*0044*/ 	.word	index@(.nv.constant0._ZN7cutlass13device_kernelIN5flash19enable_sm80_to_sm89INS1_16FlashAttnFwdSm80INS1_25CollectiveMainloopFwdSm80ILi8ELi1ELb1EN4cute5tupleIJNS5_1CILi128EEENS7_ILi112EEES8_EEELi128ENS_6half_tEfNS_4arch4Sm80ELb1ELb0ELb1ELb1ELb1ELb0ELb1ELb1EEENS1_21CollectiveEpilogueFwdINS6_IJS8_S8_S9_EEENS6_IJNS7_ILi1EEESH_SH_EEESB_SD_Li256ELb1ELb1ELb1ELb0EEENS1_36VarlenDynamicPersistentTileSchedulerILi128ELi112ELi256ELi256ELb1ELb1ELb0ELb1ELb1ELb1EEEEEEEEEvNT_6ParamsE)
        /*0048*/ 	.short	0x0210
        /*004a*/ 	.short	0x0438


	//----- nvinfo : EIATTR_SW_WAR
	.align		4
.L_212:
        /*004c*/ 	.byte	0x04, 0x36
        /*004e*/ 	.short	(.L_214 - .L_213)
.L_213:
        /*0050*/ 	.word	0x00000008
.L_214:


//--------------------- .nv.info._ZN7cutlass13device_kernelIN5flash19enable_sm80_to_sm89INS1_16FlashAttnFwdSm80INS1_25CollectiveMainloopFwdSm80ILi8ELi1ELb1EN4cute5tupleIJNS5_1CILi128EEENS7_ILi112EEES8_EEELi128ENS_6half_tEfNS_4arch4Sm80ELb1ELb0ELb1ELb1ELb1ELb1ELb1ELb1EEENS1_21CollectiveEpilogueFwdINS6_IJS8_S8_S9_EEENS6_IJNS7_ILi1EEESH_SH_EEESB_SD_Li256ELb1ELb1ELb1ELb0EEENS1_36VarlenDynamicPersistentTileSchedulerILi128ELi112ELi256ELi256ELb1ELb1ELb0ELb1ELb1ELb1EEEEEEEEEvNT_6ParamsE --------------------------
	.section	.nv.info._ZN7cutlass13device_kernelIN5flash19enable_sm80_to_sm89INS1_16FlashAttnFwdSm80INS1_25CollectiveMainloopFwdSm80ILi8ELi1ELb1EN4cute5tupleIJNS5_1CILi128EEENS7_ILi112EEES8_EEELi128ENS_6half_tEfNS_4arch4Sm80ELb1ELb0ELb1ELb1ELb1ELb1ELb1ELb1EEENS1_21CollectiveEpilogueFwdINS6_IJS8_S8_S9_EEENS6_IJNS7_ILi1EEESH_SH_EEESB_SD_Li256ELb1ELb1ELb1ELb0EEENS1_36VarlenDynamicPersistentTileSchedulerILi128ELi112ELi256ELi256ELb1ELb1ELb0ELb1ELb1ELb1EEEEEEEEEvNT_6ParamsE,"",@"SHT_CUDA_INFO"
	.sectionflags	@""
	.align	4


	//----- nvinfo : EIATTR_CUDA_API_VERSION
	.align		4
        /*0000*/ 	.byte	0x04, 0x37
        /*0002*/ 	.short	(.L_216 - .L_215)
.L_215:
        /*0004*/ 	.word	0x00000082


	//----- nvinfo : EIATTR_KPARAM_INFO
	.align		4
.L_216:
        /*0008*/ 	.byte	0x04, 0x17
        /*000a*/ 	.short	(.L_218 - .L_217)
.L_217:
        /*000c*/ 	.word	0x00000000
        /*0010*/ 	.short	0x0000
        /*0012*/ 	.short	0x0000
        /*0014*/ 	.byte	0x00, 0xf0, 0xe1, 0x10


	//----- nvinfo : EIATTR_SPARSE_MMA_MASK
	.align		4
.L_218:
        /*0018*/ 	.byte	0x03, 0x50
        /*001a*/ 	.short	0x0000


	//----- nvinfo : EIATTR_MAXREG_COUNT
	.align		4
        /*001c*/ 	.byte	0x03, 0x1b
        /*001e*/ 	.short	0x00ff


	//----- nvinfo : EIATTR_MERCURY_ISA_VERSION
	.align		4
        /*0020*/ 	.byte	0x03, 0x5f
        /*0022*/ 	.short	0x0101


	//----- nvinfo : EIATTR_EXIT_INSTR_OFFSETS
	.align		4
        /*0024*/ 	.byte	0x04, 0x1c
        /*0026*/ 	.short	(.L_220 - .L_219)


	//   ....[0]....
.L_219:
        /*0028*/ 	.word	0x00000010


	//----- nvinfo : EIATTR_MAX_THREADS
	.align		4
.L_220:
        /*002c*/ 	.byte	0x04, 0x05
        /*002e*/ 	.short	(.L_222 - .L_221)
.L_221:
        /*0030*/ 	.word	0x00000100
        /*0034*/ 	.word	0x00000001
        /*0038*/ 	.word	0x00000001


	//----- nvinfo : EIATTR_CBANK_PARAM_SIZE
	.align		4
.L_222:
        /*003c*/ 	.byte	0x03, 0x19
        /*003e*/ 	.short	0x0438


	//----- nvinfo : EIATTR_PARAM_CBANK
	.align		4
        /*0040*/ 	.byte	0x04, 0x0a
        /*0042*/ 	.short	(.L_224 - .L_223)
	.align		4
.L_223:
        /*0044*/ 	.word	index@(.nv.constant0._ZN7cutlass13device_kernelIN5flash19enable_sm80_to_sm89INS1_16FlashAttnFwdSm80INS1_25CollectiveMainloopFwdSm80ILi8ELi1ELb1EN4cute5tupleIJNS5_1CILi128EEENS7_ILi112EEES8_EEELi128ENS_6half_tEfNS_4arch4Sm80ELb1ELb0ELb1ELb1ELb1ELb1ELb1ELb1EEENS1_21CollectiveEpilogueFwdINS6_IJS8_S8_S9_EEENS6_IJNS7_ILi1EEESH_SH_EEESB_SD_Li256ELb1ELb1ELb1ELb0EEENS1_36VarlenDynamicPersistentTileSchedulerILi128ELi112ELi256ELi256ELb1ELb1ELb0ELb1ELb1ELb1EEEEEEEEEvNT_6ParamsE)
        /*0048*/ 	.short	0x0210
        /*004a*/ 	.short	0x0438


	//----- nvinfo : EIATTR_SW_WAR
	.align		4
.L_224:
        /*004c*/ 	.byte	0x04, 0x36
        /*004e*/ 	.short	(.L_226 - .L_225)
.L_225:
        /*0050*/ 	.word	0x00000008
.L_226:


//--------------------- .nv.callgraph             --------------------------
	.section	.nv.callgraph,"",@"SHT_CUDA_CALLGRAPH"
	.align	4
	.sectionentsize	8
	.align		4
        /*0000*/ 	.word	0x00000000
	.align		4
        /*0004*/ 	.word	0xffffffff
	.align		4
        /*0008*/ 	.word	0x00000000
	.align		4
        /*000c*/ 	.word	0xfffffffe
	.align		4
        /*0010*/ 	.word	0x00000000
	.align		4
        /*0014*/ 	.word	0xfffffffd
	.align		4
        /*0018*/ 	.word	0x00000000
	.align		4
        /*001c*/ 	.word	0xfffffffc


//--------------------- .nv.constant4             --------------------------
	.section	.nv.constant4,"a",@progbits
	.align	8
	.align		8
.nv.constant4:
        /*0000*/ 	.dword	_ZN86_INTERNAL_d47a76b1_50_flash_fwd_hdim128_fp16_paged_split_softcap_sm80_cu_61719c98_34894cuda3std3__45__cpo5beginE
	.align		8
        /*0008*/ 	.dword	_ZN86_INTERNAL_d47a76b1_50_flash_fwd_hdim128_fp16_paged_split_softcap_sm80_cu_61719c98_34894cuda3std3__45__cpo3endE
	.align		8
        /*0010*/ 	.dword	_ZN86_INTERNAL_d47a76b1_50_flash_fwd_hdim128_fp16_paged_split_softcap_sm80_cu_61719c98_34894cuda3std3__45__cpo6cbeginE
	.align		8
        /*0018*/ 	.dword	_ZN86_INTERNAL_d47a76b1_50_flash_fwd_hdim128_fp16_paged_split_softcap_sm80_cu_61719c98_34894cuda3std3__45__cpo4cendE
	.align		8
        /*0020*/ 	.dword	_ZN86_INTERNAL_d47a76b1_50_flash_fwd_hdim128_fp16_paged_split_softcap_sm80_cu_61719c98_34894cuda3std3__488_GLOBAL__N__d47a76b1_50_flash_fwd_hdim128_fp16_paged_split_softcap_sm80_cu_61719c98_34896ignoreE
	.align		8
        /*0028*/ 	.dword	_ZN86_INTERNAL_d47a76b1_50_flash_fwd_hdim128_fp16_paged_split_softcap_sm80_cu_61719c98_34894cuda3std3__419piecewise_constructE
	.align		8
        /*0030*/ 	.dword	_ZN86_INTERNAL_d47a76b1_50_flash_fwd_hdim128_fp16_paged_split_softcap_sm80_cu_61719c98_34894cuda3std3__48in_placeE
	.align		8
        /*0038*/ 	.dword	_ZN86_INTERNAL_d47a76b1_50_flash_fwd_hdim128_fp16_paged_split_softcap_sm80_cu_61719c98_34894cuda3std6ranges3__45__cpo4swapE
	.align		8
        /*0040*/ 	.dword	_ZN86_INTERNAL_d47a76b1_50_flash_fwd_hdim128_fp16_paged_split_softcap_sm80_cu_61719c98_34894cuda3std6ranges3__45__cpo9iter_moveE
	.align		8
        /*0048*/ 	.dword	_ZN86_INTERNAL_d47a76b1_50_flash_fwd_hdim128_fp16_paged_split_softcap_sm80_cu_61719c98_34894cute7productE
	.align		8
        /*0050*/ 	.dword	_ZN86_INTERNAL_d47a76b1_50_flash_fwd_hdim128_fp16_paged_split_softcap_sm80_cu_61719c98_34894cute1_E


//--------------------- .text._ZN7cutlass13device_kernelIN5flash19enable_sm80_to_sm89INS1_16FlashAttnFwdSm80INS1_25CollectiveMainloopFwdSm80ILi8ELi1ELb1EN4cute5tupleIJNS5_1CILi128EEES8_S8_EEELi128ENS_6half_tEfNS_4arch4Sm80ELb0ELb0ELb1ELb0ELb1ELb0ELb1ELb1EEENS1_21CollectiveEpilogueFwdIS9_NS6_IJNS7_ILi1EEESF_SF_EEESA_SC_Li256ELb0ELb1ELb1ELb0EEENS1_19SingleTileSchedulerILb0ELb1ELb1ELi128EEEEEEEEEvNT_6ParamsE --------------------------
	.section	.text._ZN7cutlass13device_kernelIN5flash19enable_sm80_to_sm89INS1_16FlashAttnFwdSm80INS1_25CollectiveMainloopFwdSm80ILi8ELi1ELb1EN4cute5tupleIJNS5_1CILi128EEES8_S8_EEELi128ENS_6half_tEfNS_4arch4Sm80ELb0ELb0ELb1ELb0ELb1ELb0ELb1ELb1EEENS1_21CollectiveEpilogueFwdIS9_NS6_IJNS7_ILi1EEESF_SF_EEESA_SC_Li256ELb0ELb1ELb1ELb0EEENS1_19SingleTileSchedulerILb0ELb1ELb1ELi128EEEEEEEEEvNT_6ParamsE,"ax",@progbits
	.align	128
.text._ZN7cutlass13device_kernelIN5flash19enable_sm80_to_sm89INS1_16FlashAttnFwdSm80INS1_25CollectiveMainloopFwdSm80ILi8ELi1ELb1EN4cute5tupleIJNS5_1CILi128EEES8_S8_EEELi128ENS_6half_tEfNS_4arch4Sm80ELb0ELb0ELb1ELb0ELb1ELb0ELb1ELb1EEENS1_21CollectiveEpilogueFwdIS9_NS6_IJNS7_ILi1EEESF_SF_EEESA_SC_Li256ELb0ELb1ELb1ELb0EEENS1_19SingleTileSchedulerILb0ELb1ELb1ELi128EEEEEEEEEvNT_6ParamsE:
        .type           _ZN7cutlass13device_kernelIN5flash19enable_sm80_to_sm89INS1_16FlashAttnFwdSm80INS1_25CollectiveMainloopFwdSm80ILi8ELi1ELb1EN4cute5tupleIJNS5_1CILi128EEES8_S8_EEELi128ENS_6half_tEfNS_4arch4Sm80ELb0ELb0ELb1ELb0ELb1ELb0ELb1ELb1EEENS1_21CollectiveEpilogueFwdIS9_NS6_IJNS7_ILi1EEESF_SF_EEESA_SC_Li256ELb0ELb1ELb1ELb0EEENS1_19SingleTileSchedulerILb0ELb1ELb1ELi128EEEEEEEEEvNT_6ParamsE,@function
        .size           _ZN7cutlass13device_kernelIN5flash19enable_sm80_to_sm89INS1_16FlashAttnFwdSm80INS1_25CollectiveMainloopFwdSm80ILi8ELi1ELb1EN4cute5tupleIJNS5_1CILi128EEES8_S8_EEELi128ENS_6half_tEfNS_4arch4Sm80ELb0ELb0ELb1ELb0ELb1ELb0ELb1ELb1EEENS1_21CollectiveEpilogueFwdIS9_NS6_IJNS7_ILi1EEESF_SF_EEESA_SC_Li256ELb0ELb1ELb1ELb0EEENS1_19SingleTileSchedulerILb0ELb1ELb1ELi128EEEEEEEEEvNT_6ParamsE,(.L_x_12 - _ZN7cutlass13device_kernelIN5flash19enable_sm80_to_sm89INS1_16FlashAttnFwdSm80INS1_25CollectiveMainloopFwdSm80ILi8ELi1ELb1EN4cute5tupleIJNS5_1CILi128EEES8_S8_EEELi128ENS_6half_tEfNS_4arch4Sm80ELb0ELb0ELb1ELb0ELb1ELb0ELb1ELb1EEENS1_21CollectiveEpilogueFwdIS9_NS6_IJNS7_ILi1EEESF_SF_EEESA_SC_Li256ELb0ELb1ELb1ELb0EEENS1_19SingleTileSchedulerILb0ELb1ELb1ELi128EEEEEEEEEvNT_6ParamsE)
        .other          _ZN7cutlass13device_kernelIN5flash19enable_sm80_to_sm89INS1_16FlashAttnFwdSm80INS1_25CollectiveMainloopFwdSm80ILi8ELi1ELb1EN4cute5tupleIJNS5_1CILi128EEES8_S8_EEELi128ENS_6half_tEfNS_4arch4Sm80ELb0ELb0ELb1ELb0ELb1ELb0ELb1ELb1EEENS1_21CollectiveEpilogueFwdIS9_NS6_IJNS7_ILi1EEESF_SF_EEESA_SC_Li256ELb0ELb1ELb1ELb0EEENS1_19SingleTileSchedulerILb0ELb1ELb1ELi128EEEEEEEEEvNT_6ParamsE,@"STO_CUDA_ENTRY STV_DEFAULT"
_ZN7cutlass13device_kernelIN5flash19enable_sm80_to_sm89INS1_16FlashAttnFwdSm80INS1_25CollectiveMainloopFwdSm80ILi8ELi1ELb1EN4cute5tupleIJNS5_1CILi128EEES8_S8_EEELi128ENS_6half_tEfNS_4arch4Sm80ELb0ELb0ELb1ELb0ELb1ELb0ELb1ELb1EEENS1_21CollectiveEpilogueFwdIS9_NS6_IJNS7_ILi1EEESF_SF_EEESA_SC_Li256ELb0ELb1ELb1ELb0EEENS1_19SingleTileSchedulerILb0ELb1ELb1ELi128EEEEEEEEEvNT_6ParamsE:
[----:B------:R-:W-:Y:S01]  /*0000*/  LDC R1, c[0x0][0x28] ;  /* 0x00000a00ff017b82 */ /* 0x000fe20000000800 */
[----:B------:R-:W-:Y:S05]  /*0010*/  EXIT ;  /* 0x000000000000794d */ /* 0x000fea0003800000 */
.L_x_0:
[----:B------:R-:W-:-:S00]  /*0020*/  BRA `(.L_x_0) ;  /* 0xfffffffc00fc7947 */ /* 0x000fc0000383ffff */
[----:B------:R-:W-:-:S00]  /*0030*/  NOP ;  /* 0x0000000000007918 */ /* 0x000fc00000000000 */
        /* <DEDUP_REMOVED lines=12> */
.L_x_12:


//--------------------- .text._ZN7cutlass13device_kernelIN5flash19enable_sm80_to_sm89INS1_16FlashAttnFwdSm80INS1_25CollectiveMainloopFwdSm80ILi8ELi1ELb1EN4cute5tupleIJNS5_1CILi128EEENS7_ILi96EEES8_EEELi128ENS_6half_tEfNS_4arch4Sm80ELb0ELb1ELb1ELb0ELb1ELb0ELb1ELb1EEENS1_21CollectiveEpilogueFwdINS6_IJS8_S8_S9_EEENS6_IJNS7_ILi1EEESH_SH_EEESB_SD_Li256ELb0ELb1ELb1ELb0EEENS1_19SingleTileSchedulerILb0ELb1ELb1ELi128EEEEEEEEEvNT_6ParamsE --------------------------
	.section	.text._ZN7cutlass13device_kernelIN5flash19enable_sm80_to_sm89INS1_16FlashAttnFwdSm80INS1_25CollectiveMainloopFwdSm80ILi8ELi1ELb1EN4cute5tupleIJNS5_1CILi128EEENS7_ILi96EEES8_EEELi128ENS_6half_tEfNS_4arch4Sm80ELb0ELb1ELb1ELb0ELb1ELb0ELb1ELb1EEENS1_21CollectiveEpilogueFwdINS6_IJS8_S8_S9_EEENS6_IJNS7_ILi1EEESH_SH_EEESB_SD_Li256ELb0ELb1ELb1ELb0EEENS1_19SingleTileSchedulerILb0ELb1ELb1ELi128EEEEEEEEEvNT_6ParamsE,"ax",@progbits
	.align	128
.text._ZN7cutlass13device_kernelIN5flash19enable_sm80_to_sm89INS1_16FlashAttnFwdSm80INS1_25CollectiveMainloopFwdSm80ILi8ELi1ELb1EN4cute5tupleIJNS5_1CILi128EEENS7_ILi96EEES8_EEELi128ENS_6half_tEfNS_4arch4Sm80ELb0ELb1ELb1ELb0ELb1ELb0ELb1ELb1EEENS1_21CollectiveEpilogueFwdINS6_IJS8_S8_S9_EEENS6_IJNS7_ILi1EEESH_SH_EEESB_SD_Li256ELb0ELb1ELb1ELb0EEENS1_19SingleTileSchedulerILb0ELb1ELb1ELi128EEEEEEEEEvNT_6ParamsE:
        .type           _ZN7cutlass13device_kernelIN5flash19enable_sm80_to_sm89INS1_16FlashAttnFwdSm80INS1_25CollectiveMainloopFwdSm80ILi8ELi1ELb1EN4cute5tupleIJNS5_1CILi128EEENS7_ILi96EEES8_EEELi128ENS_6half_tEfNS_4arch4Sm80ELb0ELb1ELb1ELb0ELb1ELb0ELb1ELb1EEENS1_21CollectiveEpilogueFwdINS6_IJS8_S8_S9_EEENS6_IJNS7_ILi1EEESH_SH_EEESB_SD_Li256ELb0ELb1ELb1ELb0EEENS1_19SingleTileSchedulerILb0ELb1ELb1ELi128EEEEEEEEEvNT_6ParamsE,@function
        .size           _ZN7cutlass13device_kernelIN5flash19enable_sm80_to_sm89INS1_16FlashAttnFwdSm80INS1_25CollectiveMainloopFwdSm80ILi8ELi1ELb1EN4cute5tupleIJNS5_1CILi128EEENS7_ILi96EEES8_EEELi128ENS_6half_tEfNS_4arch4Sm80ELb0ELb1ELb1ELb0ELb1ELb0ELb1ELb1EEENS1_21CollectiveEpilogueFwdINS6_IJS8_S8_S9_EEENS6_IJNS7_ILi1EEESH_SH_EEESB_SD_Li256ELb0ELb1ELb1ELb0EEENS1_19SingleTileSchedulerILb0ELb1ELb1ELi128EEEEEEEEEvNT_6ParamsE,(.L_x_13 - _ZN7cutlass13device_kernelIN5flash19enable_sm80_to_sm89INS1_16FlashAttnFwdSm80INS1_25CollectiveMainloopFwdSm80ILi8ELi1ELb1EN4cute5tupleIJNS5_1CILi128EEENS7_ILi96EEES8_EEELi128ENS_6half_tEfNS_4arch4Sm80ELb0ELb1ELb1ELb0ELb1ELb0ELb1ELb1EEENS1_21CollectiveEpilogueFwdINS6_IJS8_S8_S9_EEENS6_IJNS7_ILi1EEESH_SH_EEESB_SD_Li256ELb0ELb1ELb1ELb0EEENS1_19SingleTileSchedulerILb0ELb1ELb1ELi128EEEEEEEEEvNT_6ParamsE)
        .other          _ZN7cutlass13device_kernelIN5flash19enable_sm80_to_sm89INS1_16FlashAttnFwdSm80INS1_25CollectiveMainloopFwdSm80ILi8ELi1ELb1EN4cute5tupleIJNS5_1CILi128EEENS7_ILi96EEES8_EEELi128ENS_6half_tEfNS_4arch4Sm80ELb0ELb1ELb1ELb0ELb1ELb0ELb1ELb1EEENS1_21CollectiveEpilogueFwdINS6_IJS8_S8_S9_EEENS6_IJNS7_ILi1EEESH_SH_EEESB_SD_Li256ELb0ELb1ELb1ELb0EEENS1_19SingleTileSchedulerILb0ELb1ELb1ELi128EEEEEEEEEvNT_6ParamsE,@"STO_CUDA_ENTRY STV_DEFAULT"
_ZN7cutlass13device_kernelIN5flash19enable_sm80_to_sm89INS1_16FlashAttnFwdSm80INS1_25CollectiveMainloopFwdSm80ILi8ELi1ELb1EN4cute5tupleIJNS5_1CILi128EEENS7_ILi96EEES8_EEELi128ENS_6half_tEfNS_4arch4Sm80ELb0ELb1ELb1ELb0ELb1ELb0ELb1ELb1EEENS1_21CollectiveEpilogueFwdINS6_IJS8_S8_S9_EEENS6_IJNS7_ILi1EEESH_SH_EEESB_SD_Li256ELb0ELb1ELb1ELb0EEENS1_19SingleTileSchedulerILb0ELb1ELb1ELi128EEEEEEEEEvNT_6ParamsE:
[----:B------:R-:W-:Y:S01]  /*0000*/  LDC R1, c[0x0][0x28] ;  /* 0x00000a00ff017b82 */ /* 0x000fe20000000800 */
[----:B------:R-:W-:Y:S05]  /*0010*/  EXIT ;  /* 0x000000000000794d */ /* 0x000fea0003800000 */
.L_x_1:
        /* <DEDUP_REMOVED lines=14> */
.L_x_13:


//--------------------- .text._ZN7cutlass13device_kernelIN5flash19enable_sm80_to_sm89INS1_16FlashAttnFwdSm80INS1_25CollectiveMainloopFwdSm80ILi8ELi1ELb1EN4cute5tupleIJNS5_1CILi128EEES8_S8_EEELi128ENS_6half_tEfNS_4arch4Sm80ELb1ELb0ELb1ELb0ELb1ELb0ELb1ELb1EEENS1_21CollectiveEpilogueFwdIS9_NS6_IJNS7_ILi1EEESF_SF_EEESA_SC_Li256ELb0ELb1ELb1ELb0EEENS1_30DynamicPersistentTileSchedulerILi256ELi256ELb1ELb1ELb0EEEEEEEEEvNT_6ParamsE --------------------------
	.section	.text._ZN7cutlass13device_kernelIN5flash19enable_sm80_to_sm89INS1_16FlashAttnFwdSm80INS1_25CollectiveMainloopFwdSm80ILi8ELi1ELb1EN4cute5tupleIJNS5_1CILi128EEES8_S8_EEELi128ENS_6half_tEfNS_4arch4Sm80ELb1ELb0ELb1ELb0ELb1ELb0ELb1ELb1EEENS1_21CollectiveEpilogueFwdIS9_NS6_IJNS7_ILi1EEESF_SF_EEESA_SC_Li256ELb0ELb1ELb1ELb0EEENS1_30DynamicPersistentTileSchedulerILi256ELi256ELb1ELb1ELb0EEEEEEEEEvNT_6ParamsE,"ax",@progbits
	.align	128
.text._ZN7cutlass13device_kernelIN5flash19enable_sm80_to_sm89INS1_16FlashAttnFwdSm80INS1_25CollectiveMainloopFwdSm80ILi8ELi1ELb1EN4cute5tupleIJNS5_1CILi128EEES8_S8_EEELi128ENS_6half_tEfNS_4arch4Sm80ELb1ELb0ELb1ELb0ELb1ELb0ELb1ELb1EEENS1_21CollectiveEpilogueFwdIS9_NS6_IJNS7_ILi1EEESF_SF_EEESA_SC_Li256ELb0ELb1ELb1ELb0EEENS1_30DynamicPersistentTileSchedulerILi256ELi256ELb1ELb1ELb0EEEEEEEEEvNT_6ParamsE:
        .type           _ZN7cutlass13device_kernelIN5flash19enable_sm80_to_sm89INS1_16FlashAttnFwdSm80INS1_25CollectiveMainloopFwdSm80ILi8ELi1ELb1EN4cute5tupleIJNS5_1CILi128EEES8_S8_EEELi128ENS_6half_tEfNS_4arch4Sm80ELb1ELb0ELb1ELb0ELb1ELb0ELb1ELb1EEENS1_21CollectiveEpilogueFwdIS9_NS6_IJNS7_ILi1EEESF_SF_EEESA_SC_Li256ELb0ELb1ELb1ELb0EEENS1_30DynamicPersistentTileSchedulerILi256ELi256ELb1ELb1ELb0EEEEEEEEEvNT_6ParamsE,@function
        .size           _ZN7cutlass13device_kernelIN5flash19enable_sm80_to_sm89INS1_16FlashAttnFwdSm80INS1_25CollectiveMainloopFwdSm80ILi8ELi1ELb1EN4cute5tupleIJNS5_1CILi128EEES8_S8_EEELi128ENS_6half_tEfNS_4arch4Sm80ELb1ELb0ELb1ELb0ELb1ELb0ELb1ELb1EEENS1_21CollectiveEpilogueFwdIS9_NS6_IJNS7_ILi1EEESF_SF_EEESA_SC_Li256ELb0ELb1ELb1ELb0EEENS1_30DynamicPersistentTileSchedulerILi256ELi256ELb1ELb1ELb0EEEEEEEEEvNT_6ParamsE,(.L_x_14 - _ZN7cutlass13device_kernelIN5flash19enable_sm80_to_sm89INS1_16FlashAttnFwdSm80INS1_25CollectiveMainloopFwdSm80ILi8ELi1ELb1EN4cute5tupleIJNS5_1CILi128EEES8_S8_EEELi128ENS_6half_tEfNS_4arch4Sm80ELb1ELb0ELb1ELb0ELb1ELb0ELb1ELb1EEENS1_21CollectiveEpilogueFwdIS9_NS6_IJNS7_ILi1EEESF_SF_EEESA_SC_Li256ELb0ELb1ELb1ELb0EEENS1_30DynamicPersistentTileSchedulerILi256ELi256ELb1ELb1ELb0EEEEEEEEEvNT_6ParamsE)
        .other          _ZN7cutlass13device_kernelIN5flash19enable_sm80_to_sm89INS1_16FlashAttnFwdSm80INS1_25CollectiveMainloopFwdSm80ILi8ELi1ELb1EN4cute5tupleIJNS5_1CILi128EEES8_S8_EEELi128ENS_6half_tEfNS_4arch4Sm80ELb1ELb0ELb1ELb0ELb1ELb0ELb1ELb1EEENS1_21CollectiveEpilogueFwdIS9_NS6_IJNS7_ILi1EEESF_SF_EEESA_SC_Li256ELb0ELb1ELb1ELb0EEENS1_30DynamicPersistentTileSchedulerILi256ELi256ELb1ELb1ELb0EEEEEEEEEvNT_6ParamsE,@"STO_CUDA_ENTRY STV_DEFAULT"
_ZN7cutlass13device_kernelIN5flash19enable_sm80_to_sm89INS1_16FlashAttnFwdSm80INS1_25CollectiveMainloopFwdSm80ILi8ELi1ELb1EN4cute5tupleIJNS5_1CILi128EEES8_S8_EEELi128ENS_6half_tEfNS_4arch4Sm80ELb1ELb0ELb1ELb0ELb1ELb0ELb1ELb1EEENS1_21CollectiveEpilogueFwdIS9_NS6_IJNS7_ILi1EEESF_SF_EEESA_SC_Li256ELb0ELb1ELb1ELb0EEENS1_30DynamicPersistentTileSchedulerILi256ELi256ELb1ELb1ELb0EEEEEEEEEvNT_6ParamsE:
[----:B------:R-:W-:Y:S01]  /*0000*/  LDC R1, c[0x0][0x28] ;  /* 0x00000a00ff017b82 */ /* 0x000fe20000000800 */
[----:B------:R-:W-:Y:S05]  /*0010*/  EXIT ;  /* 0x000000000000794d */ /* 0x000fea0003800000 */
.L_x_2:
        /* <DEDUP_REMOVED lines=14> */
.L_x_14:


//--------------------- .text._ZN7cutlass13device_kernelIN5flash19enable_sm80_to_sm89INS1_16FlashAttnFwdSm80INS1_25CollectiveMainloopFwdSm80ILi4ELi1ELb0EN4cute5tupleIJNS5_1CILi128EEENS7_ILi64EEES8_EEELi128ENS_6half_tEfNS_4arch4Sm80ELb0ELb0ELb1ELb0ELb1ELb0ELb1ELb1EEENS1_21CollectiveEpilogueFwdINS6_IJS8_S8_S9_EEENS6_IJNS7_ILi1EEESH_SH_EEESB_SD_Li128ELb0ELb1ELb1ELb0EEENS1_19SingleTileSchedulerILb0ELb1ELb1ELi128EEEEEEEEEvNT_6ParamsE --------------------------
	.section	.text._ZN7cutlass13device_kernelIN5flash19enable_sm80_to_sm89INS1_16FlashAttnFwdSm80INS1_25CollectiveMainloopFwdSm80ILi4ELi1ELb0EN4cute5tupleIJNS5_1CILi128EEENS7_ILi64EEES8_EEELi128ENS_6half_tEfNS_4arch4Sm80ELb0ELb0ELb1ELb0ELb1ELb0ELb1ELb1EEENS1_21CollectiveEpilogueFwdINS6_IJS8_S8_S9_EEENS6_IJNS7_ILi1EEESH_SH_EEESB_SD_Li128ELb0ELb1ELb1ELb0EEENS1_19SingleTileSchedulerILb0ELb1ELb1ELi128EEEEEEEEEvNT_6ParamsE,"ax",@progbits
	.align	128
.text._ZN7cutlass13device_kernelIN5flash19enable_sm80_to_sm89INS1_16FlashAttnFwdSm80INS1_25CollectiveMainloopFwdSm80ILi4ELi1ELb0EN4cute5tupleIJNS5_1CILi128EEENS7_ILi64EEES8_EEELi128ENS_6half_tEfNS_4arch4Sm80ELb0ELb0ELb1ELb0ELb1ELb0ELb1ELb1EEENS1_21CollectiveEpilogueFwdINS6_IJS8_S8_S9_EEENS6_IJNS7_ILi1EEESH_SH_EEESB_SD_Li128ELb0ELb1ELb1ELb0EEENS1_19SingleTileSchedulerILb0ELb1ELb1ELi128EEEEEEEEEvNT_6ParamsE:
        .type           _ZN7cutlass13device_kernelIN5flash19enable_sm80_to_sm89INS1_16FlashAttnFwdSm80INS1_25CollectiveMainloopFwdSm80ILi4ELi1ELb0EN4cute5tupleIJNS5_1CILi128EEENS7_ILi64EEES8_EEELi128ENS_6half_tEfNS_4arch4Sm80ELb0ELb0ELb1ELb0ELb1ELb0ELb1ELb1EEENS1_21CollectiveEpilogueFwdINS6_IJS8_S8_S9_EEENS6_IJNS7_ILi1EEESH_SH_EEESB_SD_Li128ELb0ELb1ELb1ELb0EEENS1_19SingleTileSchedulerILb0ELb1ELb1ELi128EEEEEEEEEvNT_6ParamsE,@function
        .size           _ZN7cutlass13device_kernelIN5flash19enable_sm80_to_sm89INS1_16FlashAttnFwdSm80INS1_25CollectiveMainloopFwdSm80ILi4ELi1ELb0EN4cute5tupleIJNS5_1CILi128EEENS7_ILi64EEES8_EEELi128ENS_6half_tEfNS_4arch4Sm80ELb0ELb0ELb1ELb0ELb1ELb0ELb1ELb1EEENS1_21CollectiveEpilogueFwdINS6_IJS8_S8_S9_EEENS6_IJNS7_ILi1EEESH_SH_EEESB_SD_Li128ELb0ELb1ELb1ELb0EEENS1_19SingleTileSchedulerILb0ELb1ELb1ELi128EEEEEEEEEvNT_6ParamsE,(.L_x_15 - _ZN7cutlass13device_kernelIN5flash19enable_sm80_to_sm89INS1_16FlashAttnFwdSm80INS1_25CollectiveMainloopFwdSm80ILi4ELi1ELb0EN4cute5tupleIJNS5_1CILi128EEENS7_ILi64EEES8_EEELi128ENS_6half_tEfNS_4arch4Sm80ELb0ELb0ELb1ELb0ELb1ELb0ELb1ELb1EEENS1_21CollectiveEpilogueFwdINS6_IJS8_S8_S9_EEENS6_IJNS7_ILi1EEESH_SH_EEESB_SD_Li128ELb0ELb1ELb1ELb0EEENS1_19SingleTileSchedulerILb0ELb1ELb1ELi128EEEEEEEEEvNT_6ParamsE)
        .other          _ZN7cutlass13device_kernelIN5flash19enable_sm80_to_sm89INS1_16FlashAttnFwdSm80INS1_25CollectiveMainloopFwdSm80ILi4ELi1ELb0EN4cute5tupleIJNS5_1CILi128EEENS7_ILi64EEES8_EEELi128ENS_6half_tEfNS_4arch4Sm80ELb0ELb0ELb1ELb0ELb1ELb0ELb1ELb1EEENS1_21CollectiveEpilogueFwdINS6_IJS8_S8_S9_EEENS6_IJNS7_ILi1EEESH_SH_EEESB_SD_Li128ELb0ELb1ELb1ELb0EEENS1_19SingleTileSchedulerILb0ELb1ELb1ELi128EEEEEEEEEvNT_6ParamsE,@"STO_CUDA_ENTRY STV_DEFAULT"
_ZN7cutlass13device_kernelIN5flash19enable_sm80_to_sm89INS1_16FlashAttnFwdSm80INS1_25CollectiveMainloopFwdSm80ILi4ELi1ELb0EN4cute5tupleIJNS5_1CILi128EEENS7_ILi64EEES8_EEELi128ENS_6half_tEfNS_4arch4Sm80ELb0ELb0ELb1ELb0ELb1ELb0ELb1ELb1EEENS1_21CollectiveEpilogueFwdINS6_IJS8_S8_S9_EEENS6_IJNS7_ILi1EEESH_SH_EEESB_SD_Li128ELb0ELb1ELb1ELb0EEENS1_19SingleTileSchedulerILb0ELb1ELb1ELi128EEEEEEEEEvNT_6ParamsE:
[----:B------:R-:W-:Y:S01]  /*0000*/  LDC R1, c[0x0][0x28] ;  /* 0x00000a00ff017b82 */ /* 0x000fe20000000800 */
[----:B------:R-:W-:Y:S05]  /*0010*/  EXIT ;  /* 0x000000000000794d */ /* 0x000fea0003800000 */
.L_x_3:
        /* <DEDUP_REMOVED lines=14> */
.L_x_15:


//--------------------- .text._ZN7cutlass13device_kernelIN5flash19enable_sm80_to_sm89INS1_16FlashAttnFwdSm80INS1_25CollectiveMainloopFwdSm80ILi8ELi1ELb1EN4cute5tupleIJNS5_1CILi128EEENS7_ILi112EEES8_EEELi128ENS_6half_tEfNS_4arch4Sm80ELb0ELb0ELb1ELb1ELb1ELb0ELb1ELb1EEENS1_21CollectiveEpilogueFwdINS6_IJS8_S8_S9_EEENS6_IJNS7_ILi1EEESH_SH_EEESB_SD_Li256ELb1ELb1ELb1ELb0EEENS1_36VarlenDynamicPersistentTileSchedulerILi128ELi112ELi256ELi256ELb1ELb1ELb0ELb0ELb1ELb1EEEEEEEEEvNT_6ParamsE --------------------------
	.section	.text._ZN7cutlass13device_kernelIN5flash19enable_sm80_to_sm89INS1_16FlashAttnFwdSm80INS1_25CollectiveMainloopFwdSm80ILi8ELi1ELb1EN4cute5tupleIJNS5_1CILi128EEENS7_ILi112EEES8_EEELi128ENS_6half_tEfNS_4arch4Sm80ELb0ELb0ELb1ELb1ELb1ELb0ELb1ELb1EEENS1_21CollectiveEpilogueFwdINS6_IJS8_S8_S9_EEENS6_IJNS7_ILi1EEESH_SH_EEESB_SD_Li256ELb1ELb1ELb1ELb0EEENS1_36VarlenDynamicPersistentTileSchedulerILi128ELi112ELi256ELi256ELb1ELb1ELb0ELb0ELb1ELb1EEEEEEEEEvNT_6ParamsE,"ax",@progbits
	.align	128
.text._ZN7cutlass13device_kernelIN5flash19enable_sm80_to_sm89INS1_16FlashAttnFwdSm80INS1_25CollectiveMainloopFwdSm80ILi8ELi1ELb1EN4cute5tupleIJNS5_1CILi128EEENS7_ILi112EEES8_EEELi128ENS_6half_tEfNS_4arch4Sm80ELb0ELb0ELb1ELb1ELb1ELb0ELb1ELb1EEENS1_21CollectiveEpilogueFwdINS6_IJS8_S8_S9_EEENS6_IJNS7_ILi1EEESH_SH_EEESB_SD_Li256ELb1ELb1ELb1ELb0EEENS1_36VarlenDynamicPersistentTileSchedulerILi128ELi112ELi256ELi256ELb1ELb1ELb0ELb0ELb1ELb1EEEEEEEEEvNT_6ParamsE:
        .type           _ZN7cutlass13device_kernelIN5flash19enable_sm80_to_sm89INS1_16FlashAttnFwdSm80INS1_25CollectiveMainloopFwdSm80ILi8ELi1ELb1EN4cute5tupleIJNS5_1CILi128EEENS7_ILi112EEES8_EEELi128ENS_6half_tEfNS_4arch4Sm80ELb0ELb0ELb1ELb1ELb1ELb0ELb1ELb1EEENS1_21CollectiveEpilogueFwdINS6_IJS8_S8_S9_EEENS6_IJNS7_ILi1EEESH_SH_EEESB_SD_Li256ELb1ELb1ELb1ELb0EEENS1_36VarlenDynamicPersistentTileSchedulerILi128ELi112ELi256ELi256ELb1ELb1ELb0ELb0ELb1ELb1EEEEEEEEEvNT_6ParamsE,@function
        .size           _ZN7cutlass13device_kernelIN5flash19enable_sm80_to_sm89INS1_16FlashAttnFwdSm80INS1_25CollectiveMainloopFwdSm80ILi8ELi1ELb1EN4cute5tupleIJNS5_1CILi128EEENS7_ILi112EEES8_EEELi128ENS_6half_tEfNS_4arch4Sm80ELb0ELb0ELb1ELb1ELb1ELb0ELb1ELb1EEENS1_21CollectiveEpilogueFwdINS6_IJS8_S8_S9_EEENS6_IJNS7_ILi1EEESH_SH_EEESB_SD_Li256ELb1ELb1ELb1ELb0EEENS1_36VarlenDynamicPersistentTileSchedulerILi128ELi112ELi256ELi256ELb1ELb1ELb0ELb0ELb1ELb1EEEEEEEEEvNT_6ParamsE,(.L_x_16 - _ZN7cutlass13device_kernelIN5flash19enable_sm80_to_sm89INS1_16FlashAttnFwdSm80INS1_25CollectiveMainloopFwdSm80ILi8ELi1ELb1EN4cute5tupleIJNS5_1CILi128EEENS7_ILi112EEES8_EEELi128ENS_6half_tEfNS_4arch4Sm80ELb0ELb0ELb1ELb1ELb1ELb0ELb1ELb1EEENS1_21CollectiveEpilogueFwdINS6_IJS8_S8_S9_EEENS6_IJNS7_ILi1EEESH_SH_EEESB_SD_Li256ELb1ELb1ELb1ELb0EEENS1_36VarlenDynamicPersistentTileSchedulerILi128ELi112ELi256ELi256ELb1ELb1ELb0ELb0ELb1ELb1EEEEEEEEEvNT_6ParamsE)
        .other          _ZN7cutlass13device_kernelIN5flash19enable_sm80_to_sm89INS1_16FlashAttnFwdSm80INS1_25CollectiveMainloopFwdSm80ILi8ELi1ELb1EN4cute5tupleIJNS5_1CILi128EEENS7_ILi112EEES8_EEELi128ENS_6half_tEfNS_4arch4Sm80ELb0ELb0ELb1ELb1ELb1ELb0ELb1ELb1EEENS1_21CollectiveEpilogueFwdINS6_IJS8_S8_S9_EEENS6_IJNS7_ILi1EEESH_SH_EEESB_SD_Li256ELb1ELb1ELb1ELb0EEENS1_36VarlenDynamicPersistentTileSchedulerILi128ELi112ELi256ELi256ELb1ELb1ELb0ELb0ELb1ELb1EEEEEEEEEvNT_6ParamsE,@"STO_CUDA_ENTRY STV_DEFAULT"
_ZN7cutlass13device_kernelIN5flash19enable_sm80_to_sm89INS1_16FlashAttnFwdSm80INS1_25CollectiveMainloopFwdSm80ILi8ELi1ELb1EN4cute5tupleIJNS5_1CILi128EEENS7_ILi112EEES8_EEELi128ENS_6half_tEfNS_4arch4Sm80ELb0ELb0ELb1ELb1ELb1ELb0ELb1ELb1EEENS1_21CollectiveEpilogueFwdINS6_IJS8_S8_S9_EEENS6_IJNS7_ILi1EEESH_SH_EEESB_SD_Li256ELb1ELb1ELb1ELb0EEENS1_36VarlenDynamicPersistentTileSchedulerILi128ELi112ELi256ELi256ELb1ELb1ELb0ELb0ELb1ELb1EEEEEEEEEvNT_6ParamsE:
[----:B------:R-:W-:Y:S01]  /*0000*/  LDC R1, c[0x0][0x28] ;  /* 0x00000a00ff017b82 */ /* 0x000fe20000000800 */
[----:B------:R-:W-:Y:S05]  /*0010*/  EXIT ;  /* 0x000000000000794d */ /* 0x000fea0003800000 */
.L_x_4:
        /* <DEDUP_REMOVED lines=14> */
.L_x_16:


//--------------------- .text._ZN7cutlass13device_kernelIN5flash19enable_sm80_to_sm89INS1_16FlashAttnFwdSm80INS1_25CollectiveMainloopFwdSm80ILi8ELi1ELb1EN4cute5tupleIJNS5_1CILi128EEENS7_ILi112EEES8_EEELi128ENS_6half_tEfNS_4arch4Sm80ELb0ELb0ELb1ELb1ELb1ELb1ELb1ELb1EEENS1_21CollectiveEpilogueFwdINS6_IJS8_S8_S9_EEENS6_IJNS7_ILi1EEESH_SH_EEESB_SD_Li256ELb1ELb1ELb1ELb0EEENS1_36VarlenDynamicPersistentTileSchedulerILi128ELi112ELi256ELi256ELb1ELb1ELb0ELb0ELb1ELb1EEEEEEEEEvNT_6ParamsE --------------------------
	.section	.text._ZN7cutlass13device_kernelIN5flash19enable_sm80_to_sm89INS1_16FlashAttnFwdSm80INS1_25CollectiveMainloopFwdSm80ILi8ELi1ELb1EN4cute5tupleIJNS5_1CILi128EEENS7_ILi112EEES8_EEELi128ENS_6half_tEfNS_4arch4Sm80ELb0ELb0ELb1ELb1ELb1ELb1ELb1ELb1EEENS1_21CollectiveEpilogueFwdINS6_IJS8_S8_S9_EEENS6_IJNS7_ILi1EEESH_SH_EEESB_SD_Li256ELb1ELb1ELb1ELb0EEENS1_36VarlenDynamicPersistentTileSchedulerILi128ELi112ELi256ELi256ELb1ELb1ELb0ELb0ELb1ELb1EEEEEEEEEvNT_6ParamsE,"ax",@progbits
	.align	128
.text._ZN7cutlass13device_kernelIN5flash19enable_sm80_to_sm89INS1_16FlashAttnFwdSm80INS1_25CollectiveMainloopFwdSm80ILi8ELi1ELb1EN4cute5tupleIJNS5_1CILi128EEENS7_ILi112EEES8_EEELi128ENS_6half_tEfNS_4arch4Sm80ELb0ELb0ELb1ELb1ELb1ELb1ELb1ELb1EEENS1_21CollectiveEpilogueFwdINS6_IJS8_S8_S9_EEENS6_IJNS7_ILi1EEESH_SH_EEESB_SD_Li256ELb1ELb1ELb1ELb0EEENS1_36VarlenDynamicPersistentTileSchedulerILi128ELi112ELi256ELi256ELb1ELb1ELb0ELb0ELb1ELb1EEEEEEEEEvNT_6ParamsE:
        .type           _ZN7cutlass13device_kernelIN5flash19enable_sm80_to_sm89INS1_16FlashAttnFwdSm80INS1_25CollectiveMainloopFwdSm80ILi8ELi1ELb1EN4cute5tupleIJNS5_1CILi128EEENS7_ILi112EEES8_EEELi128ENS_6half_tEfNS_4arch4Sm80ELb0ELb0ELb1ELb1ELb1ELb1ELb1ELb1EEENS1_21CollectiveEpilogueFwdINS6_IJS8_S8_S9_EEENS6_IJNS7_ILi1EEESH_SH_EEESB_SD_Li256ELb1ELb1ELb1ELb0EEENS1_36VarlenDynamicPersistentTileSchedulerILi128ELi112ELi256ELi256ELb1ELb1ELb0ELb0ELb1ELb1EEEEEEEEEvNT_6ParamsE,@function
        .size           _ZN7cutlass13device_kernelIN5flash19enable_sm80_to_sm89INS1_16FlashAttnFwdSm80INS1_25CollectiveMainloopFwdSm80ILi8ELi1ELb1EN4cute5tupleIJNS5_1CILi128EEENS7_ILi112EEES8_EEELi128ENS_6half_tEfNS_4arch4Sm80ELb0ELb0ELb1ELb1ELb1ELb1ELb1ELb1EEENS1_21CollectiveEpilogueFwdINS6_IJS8_S8_S9_EEENS6_IJNS7_ILi1EEESH_SH_EEESB_SD_Li256ELb1ELb1ELb1ELb0EEENS1_36VarlenDynamicPersistentTileSchedulerILi128ELi112ELi256ELi256ELb1ELb1ELb0ELb0ELb1ELb1EEEEEEEEEvNT_6ParamsE,(.L_x_17 - _ZN7cutlass13device_kernelIN5flash19enable_sm80_to_sm89INS1_16FlashAttnFwdSm80INS1_25CollectiveMainloopFwdSm80ILi8ELi1ELb1EN4cute5tupleIJNS5_1CILi128EEENS7_ILi112EEES8_EEELi128ENS_6half_tEfNS_4arch4Sm80ELb0ELb0ELb1ELb1ELb1ELb1ELb1ELb1EEENS1_21CollectiveEpilogueFwdINS6_IJS8_S8_S9_EEENS6_IJNS7_ILi1EEESH_SH_EEESB_SD_Li256ELb1ELb1ELb1ELb0EEENS1_36VarlenDynamicPersistentTileSchedulerILi128ELi112ELi256ELi256ELb1ELb1ELb0ELb0ELb1ELb1EEEEEEEEEvNT_6ParamsE)
        .other          _ZN7cutlass13device_kernelIN5flash19enable_sm80_to_sm89INS1_16FlashAttnFwdSm80INS1_25CollectiveMainloopFwdSm80ILi8ELi1ELb1EN4cute5tupleIJNS5_1CILi128EEENS7_ILi112EEES8_EEELi128ENS_6half_tEfNS_4arch4Sm80ELb0ELb0ELb1ELb1ELb1ELb1ELb1ELb1EEENS1_21CollectiveEpilogueFwdINS6_IJS8_S8_S9_EEENS6_IJNS7_ILi1EEESH_SH_EEESB_SD_Li256ELb1ELb1ELb1ELb0EEENS1_36VarlenDynamicPersistentTileSchedulerILi128ELi112ELi256ELi256ELb1ELb1ELb0ELb0ELb1ELb1EEEEEEEEEvNT_6ParamsE,@"STO_CUDA_ENTRY STV_DEFAULT"
_ZN7cutlass13device_kernelIN5flash19enable_sm80_to_sm89INS1_16FlashAttnFwdSm80INS1_25CollectiveMainloopFwdSm80ILi8ELi1ELb1EN4cute5tupleIJNS5_1CILi128EEENS7_ILi112EEES8_EEELi128ENS_6half_tEfNS_4arch4Sm80ELb0ELb0ELb1ELb1ELb1ELb1ELb1ELb1EEENS1_21CollectiveEpilogueFwdINS6_IJS8_S8_S9_EEENS6_IJNS7_ILi1EEESH_SH_EEESB_SD_Li256ELb1ELb1ELb1ELb0EEENS1_36VarlenDynamicPersistentTileSchedulerILi128ELi112ELi256ELi256ELb1ELb1ELb0ELb0ELb1ELb1EEEEEEEEEvNT_6ParamsE:
[----:B------:R-:W-:Y:S01]  /*0000*/  LDC R1, c[0x0][0x28] ;  /* 0x00000a00ff017b82 */ /* 0x000fe20000000800 */
[----:B------:R-:W-:Y:S05]  /*0010*/  EXIT ;  /* 0x000000000000794d */ /* 0x000fea0003800000 */
.L_x_5:
        /* <DEDUP_REMOVED lines=14> */
.L_x_17:


//--------------------- .text._ZN7cutlass13device_kernelIN5flash19enable_sm80_to_sm89INS1_16FlashAttnFwdSm80INS1_25CollectiveMainloopFwdSm80ILi4ELi1ELb0EN4cute5tupleIJNS5_1CILi128EEENS7_ILi48EEES8_EEELi128ENS_6half_tEfNS_4arch4Sm80ELb0ELb1ELb1ELb0ELb1ELb0ELb1ELb1EEENS1_21CollectiveEpilogueFwdINS6_IJS8_S8_S9_EEENS6_IJNS7_ILi1EEESH_SH_EEESB_SD_Li128ELb0ELb1ELb1ELb0EEENS1_19SingleTileSchedulerILb0ELb1ELb1ELi128EEEEEEEEEvNT_6ParamsE --------------------------
	.section	.text._ZN7cutlass13device_kernelIN5flash19enable_sm80_to_sm89INS1_16FlashAttnFwdSm80INS1_25CollectiveMainloopFwdSm80ILi4ELi1ELb0EN4cute5tupleIJNS5_1CILi128EEENS7_ILi48EEES8_EEELi128ENS_6half_tEfNS_4arch4Sm80ELb0ELb1ELb1ELb0ELb1ELb0ELb1ELb1EEENS1_21CollectiveEpilogueFwdINS6_IJS8_S8_S9_EEENS6_IJNS7_ILi1EEESH_SH_EEESB_SD_Li128ELb0ELb1ELb1ELb0EEENS1_19SingleTileSchedulerILb0ELb1ELb1ELi128EEEEEEEEEvNT_6ParamsE,"ax",@progbits
	.align	128
.text._ZN7cutlass13device_kernelIN5flash19enable_sm80_to_sm89INS1_16FlashAttnFwdSm80INS1_25CollectiveMainloopFwdSm80ILi4ELi1ELb0EN4cute5tupleIJNS5_1CILi128EEENS7_ILi48EEES8_EEELi128ENS_6half_tEfNS_4arch4Sm80ELb0ELb1ELb1ELb0ELb1ELb0ELb1ELb1EEENS1_21CollectiveEpilogueFwdINS6_IJS8_S8_S9_EEENS6_IJNS7_ILi1EEESH_SH_EEESB_SD_Li128ELb0ELb1ELb1ELb0EEENS1_19SingleTileSchedulerILb0ELb1ELb1ELi128EEEEEEEEEvNT_6ParamsE:
        .type           _ZN7cutlass13device_kernelIN5flash19enable_sm80_to_sm89INS1_16FlashAttnFwdSm80INS1_25CollectiveMainloopFwdSm80ILi4ELi1ELb0EN4cute5tupleIJNS5_1CILi128EEENS7_ILi48EEES8_EEELi128ENS_6half_tEfNS_4arch4Sm80ELb0ELb1ELb1ELb0ELb1ELb0ELb1ELb1EEENS1_21CollectiveEpilogueFwdINS6_IJS8_S8_S9_EEENS6_IJNS7_ILi1EEESH_SH_EEESB_SD_Li128ELb0ELb1ELb1ELb0EEENS1_19SingleTileSchedulerILb0ELb1ELb1ELi128EEEEEEEEEvNT_6ParamsE,@function
        .size           _ZN7cutlass13device_kernelIN5flash19enable_sm80_to_sm89INS1_16FlashAttnFwdSm80INS1_25CollectiveMainloopFwdSm80ILi4ELi1ELb0EN4cute5tupleIJNS5_1CILi128EEENS7_ILi48EEES8_EEELi128ENS_6half_tEfNS_4arch4Sm80ELb0ELb1ELb1ELb0ELb1ELb0ELb1ELb1EEENS1_21CollectiveEpilogueFwdINS6_IJS8_S8_S9_EEENS6_IJNS7_ILi1EEESH_SH_EEESB_SD_Li128ELb0ELb1ELb1ELb0EEENS1_19SingleTileSchedulerILb0ELb1ELb1ELi128EEEEEEEEEvNT_6ParamsE,(.L_x_18 - _ZN7cutlass13device_kernelIN5flash19enable_sm80_to_sm89INS1_16FlashAttnFwdSm80INS1_25CollectiveMainloopFwdSm80ILi4ELi1ELb0EN4cute5tupleIJNS5_1CILi128EEENS7_ILi48EEES8_EEELi128ENS_6half_tEfNS_4arch4Sm80ELb0ELb1ELb1ELb0ELb1ELb0ELb1ELb1EEENS1_21CollectiveEpilogueFwdINS6_IJS8_S8_S9_EEENS6_IJNS7_ILi1EEESH_SH_EEESB_SD_Li128ELb0ELb1ELb1ELb0EEENS1_19SingleTileSchedulerILb0ELb1ELb1ELi128EEEEEEEEEvNT_6ParamsE)
        .other          _ZN7cutlass13device_kernelIN5flash19enable_sm80_to_sm89INS1_16FlashAttnFwdSm80INS1_25CollectiveMainloopFwdSm80ILi4ELi1ELb0EN4cute5tupleIJNS5_1CILi128EEENS7_ILi48EEES8_EEELi128ENS_6half_tEfNS_4arch4Sm80ELb0ELb1ELb1ELb0ELb1ELb0ELb1ELb1EEENS1_21CollectiveEpilogueFwdINS6_IJS8_S8_S9_EEENS6_IJNS7_ILi1EEESH_SH_EEESB_SD_Li128ELb0ELb1ELb1ELb0EEENS1_19SingleTileSchedulerILb0ELb1ELb1ELi128EEEEEEEEEvNT_6ParamsE,@"STO_CUDA_ENTRY STV_DEFAULT"
_ZN7cutlass13device_kernelIN5flash19enable_sm80_to_sm89INS1_16FlashAttnFwdSm80INS1_25CollectiveMainloopFwdSm80ILi4ELi1ELb0EN4cute5tupleIJNS5_1CILi128EEENS7_ILi48EEES8_EEELi128ENS_6half_tEfNS_4arch4Sm80ELb0ELb1ELb1ELb0ELb1ELb0ELb1ELb1EEENS1_21CollectiveEpilogueFwdINS6_IJS8_S8_S9_EEENS6_IJNS7_ILi1EEESH_SH_EEESB_SD_Li128ELb0ELb1ELb1ELb0EEENS1_19SingleTileSchedulerILb0ELb1ELb1ELi128EEEEEEEEEvNT_6ParamsE:
[----:B------:R-:W-:Y:S01]  /*0000*/  LDC R1, c[0x0][0x28] ;  /* 0x00000a00ff017b82 */ /* 0x000fe20000000800 */
[----:B------:R-:W-:Y:S05]  /*0010*/  EXIT ;  /* 0x000000000000794d */ /* 0x000fea0003800000 */
.L_x_6:
        /* <DEDUP_REMOVED lines=14> */
.L_x_18:


//--------------------- .text._ZN7cutlass13device_kernelIN5flash19enable_sm80_to_sm89INS1_16FlashAttnFwdSm80INS1_25CollectiveMainloopFwdSm80ILi8ELi1ELb1EN4cute5tupleIJNS5_1CILi128EEENS7_ILi96EEES8_EEELi128ENS_6half_tEfNS_4arch4Sm80ELb0ELb1ELb1ELb1ELb1ELb0ELb1ELb1EEENS1_21CollectiveEpilogueFwdINS6_IJS8_S8_S9_EEENS6_IJNS7_ILi1EEESH_SH_EEESB_SD_Li256ELb1ELb1ELb1ELb0EEENS1_36VarlenDynamicPersistentTileSchedulerILi128ELi96ELi256ELi256ELb1ELb1ELb0ELb1ELb0ELb1EEEEEEEEEvNT_6ParamsE --------------------------
	.section	.text._ZN7cutlass13device_kernelIN5flash19enable_sm80_to_sm89INS1_16FlashAttnFwdSm80INS1_25CollectiveMainloopFwdSm80ILi8ELi1ELb1EN4cute5tupleIJNS5_1CILi128EEENS7_ILi96EEES8_EEELi128ENS_6half_tEfNS_4arch4Sm80ELb0ELb1ELb1ELb1ELb1ELb0ELb1ELb1EEENS1_21CollectiveEpilogueFwdINS6_IJS8_S8_S9_EEENS6_IJNS7_ILi1EEESH_SH_EEESB_SD_Li256ELb1ELb1ELb1ELb0EEENS1_36VarlenDynamicPersistentTileSchedulerILi128ELi96ELi256ELi256ELb1ELb1ELb0ELb1ELb0ELb1EEEEEEEEEvNT_6ParamsE,"ax",@progbits
	.align	128
.text._ZN7cutlass13device_kernelIN5flash19enable_sm80_to_sm89INS1_16FlashAttnFwdSm80INS1_25CollectiveMainloopFwdSm80ILi8ELi1ELb1EN4cute5tupleIJNS5_1CILi128EEENS7_ILi96EEES8_EEELi128ENS_6half_tEfNS_4arch4Sm80ELb0ELb1ELb1ELb1ELb1ELb0ELb1ELb1EEENS1_21CollectiveEpilogueFwdINS6_IJS8_S8_S9_EEENS6_IJNS7_ILi1EEESH_SH_EEESB_SD_Li256ELb1ELb1ELb1ELb0EEENS1_36VarlenDynamicPersistentTileSchedulerILi128ELi96ELi256ELi256ELb1ELb1ELb0ELb1ELb0ELb1EEEEEEEEEvNT_6ParamsE:
        .type           _ZN7cutlass13device_kernelIN5flash19enable_sm80_to_sm89INS1_16FlashAttnFwdSm80INS1_25CollectiveMainloopFwdSm80ILi8ELi1ELb1EN4cute5tupleIJNS5_1CILi128EEENS7_ILi96EEES8_EEELi128ENS_6half_tEfNS_4arch4Sm80ELb0ELb1ELb1ELb1ELb1ELb0ELb1ELb1EEENS1_21CollectiveEpilogueFwdINS6_IJS8_S8_S9_EEENS6_IJNS7_ILi1EEESH_SH_EEESB_SD_Li256ELb1ELb1ELb1ELb0EEENS1_36VarlenDynamicPersistentTileSchedulerILi128ELi96ELi256ELi256ELb1ELb1ELb0ELb1ELb0ELb1EEEEEEEEEvNT_6ParamsE,@function
        .size           _ZN7cutlass13device_kernelIN5flash19enable_sm80_to_sm89INS1_16FlashAttnFwdSm80INS1_25CollectiveMainloopFwdSm80ILi8ELi1ELb1EN4cute5tupleIJNS5_1CILi128EEENS7_ILi96EEES8_EEELi128ENS_6half_tEfNS_4arch4Sm80ELb0ELb1ELb1ELb1ELb1ELb0ELb1ELb1EEENS1_21CollectiveEpilogueFwdINS6_IJS8_S8_S9_EEENS6_IJNS7_ILi1EEESH_SH_EEESB_SD_Li256ELb1ELb1ELb1ELb0EEENS1_36VarlenDynamicPersistentTileSchedulerILi128ELi96ELi256ELi256ELb1ELb1ELb0ELb1ELb0ELb1EEEEEEEEEvNT_6ParamsE,(.L_x_19 - _ZN7cutlass13device_kernelIN5flash19enable_sm80_to_sm89INS1_16FlashAttnFwdSm80INS1_25CollectiveMainloopFwdSm80ILi8ELi1ELb1EN4cute5tupleIJNS5_1CILi128EEENS7_ILi96EEES8_EEELi128ENS_6half_tEfNS_4arch4Sm80ELb0ELb1ELb1ELb1ELb1ELb0ELb1ELb1EEENS1_21CollectiveEpilogueFwdINS6_IJS8_S8_S9_EEENS6_IJNS7_ILi1EEESH_SH_EEESB_SD_Li256ELb1ELb1ELb1ELb0EEENS1_36VarlenDynamicPersistentTileSchedulerILi128ELi96ELi256ELi256ELb1ELb1ELb0ELb1ELb0ELb1EEEEEEEEEvNT_6ParamsE)
        .other          _ZN7cutlass13device_kernelIN5flash19enable_sm80_to_sm89INS1_16FlashAttnFwdSm80INS1_25CollectiveMainloopFwdSm80ILi8ELi1ELb1EN4cute5tupleIJNS5_1CILi128EEENS7_ILi96EEES8_EEELi128ENS_6half_tEfNS_4arch4Sm80ELb0ELb1ELb1ELb1ELb1ELb0ELb1ELb1EEENS1_21CollectiveEpilogueFwdINS6_IJS8_S8_S9_EEENS6_IJNS7_ILi1EEESH_SH_EEESB_SD_Li256ELb1ELb1ELb1ELb0EEENS1_36VarlenDynamicPersistentTileSchedulerILi128ELi96ELi256ELi256ELb1ELb1ELb0ELb1ELb0ELb1EEEEEEEEEvNT_6ParamsE,@"STO_CUDA_ENTRY STV_DEFAULT"
_ZN7cutlass13device_kernelIN5flash19enable_sm80_to_sm89INS1_16FlashAttnFwdSm80INS1_25CollectiveMainloopFwdSm80ILi8ELi1ELb1EN4cute5tupleIJNS5_1CILi128EEENS7_ILi96EEES8_EEELi128ENS_6half_tEfNS_4arch4Sm80ELb0ELb1ELb1ELb1ELb1ELb0ELb1ELb1EEENS1_21CollectiveEpilogueFwdINS6_IJS8_S8_S9_EEENS6_IJNS7_ILi1EEESH_SH_EEESB_SD_Li256ELb1ELb1ELb1ELb0EEENS1_36VarlenDynamicPersistentTileSchedulerILi128ELi96ELi256ELi256ELb1ELb1ELb0ELb1ELb0ELb1EEEEEEEEEvNT_6ParamsE:
[----:B------:R-:W-:Y:S01]  /*0000*/  LDC R1, c[0x0][0x28] ;  /* 0x00000a00ff017b82 */ /* 0x000fe20000000800 */
[----:B------:R-:W-:Y:S05]  /*0010*/  EXIT ;  /* 0x000000000000794d */ /* 0x000fea0003800000 */
.L_x_7:
        /* <DEDUP_REMOVED lines=14> */
.L_x_19:


//--------------------- .text._ZN7cutlass13device_kernelIN5flash19enable_sm80_to_sm89INS1_16FlashAttnFwdSm80INS1_25CollectiveMainloopFwdSm80ILi8ELi1ELb1EN4cute5tupleIJNS5_1CILi128EEENS7_ILi96EEES8_EEELi128ENS_6half_tEfNS_4arch4Sm80ELb0ELb1ELb1ELb1ELb1ELb1ELb1ELb1EEENS1_21CollectiveEpilogueFwdINS6_IJS8_S8_S9_EEENS6_IJNS7_ILi1EEESH_SH_EEESB_SD_Li256ELb1ELb1ELb1ELb0EEENS1_36VarlenDynamicPersistentTileSchedulerILi128ELi96ELi256ELi256ELb1ELb1ELb0ELb1ELb0ELb1EEEEEEEEEvNT_6ParamsE --------------------------
	.section	.text._ZN7cutlass13device_kernelIN5flash19enable_sm80_to_sm89INS1_16FlashAttnFwdSm80INS1_25CollectiveMainloopFwdSm80ILi8ELi1ELb1EN4cute5tupleIJNS5_1CILi128EEENS7_ILi96EEES8_EEELi128ENS_6half_tEfNS_4arch4Sm80ELb0ELb1ELb1ELb1ELb1ELb1ELb1ELb1EEENS1_21CollectiveEpilogueFwdINS6_IJS8_S8_S9_EEENS6_IJNS7_ILi1EEESH_SH_EEESB_SD_Li256ELb1ELb1ELb1ELb0EEENS1_36VarlenDynamicPersistentTileSchedulerILi128ELi96ELi256ELi256ELb1ELb1ELb0ELb1ELb0ELb1EEEEEEEEEvNT_6ParamsE,"ax",@progbits
	.align	128
.text._ZN7cutlass13device_kernelIN5flash19enable_sm80_to_sm89INS1_16FlashAttnFwdSm80INS1_25CollectiveMainloopFwdSm80ILi8ELi1ELb1EN4cute5tupleIJNS5_1CILi128EEENS7_ILi96EEES8_EEELi128ENS_6half_tEfNS_4arch4Sm80ELb0ELb1ELb1ELb1ELb1ELb1ELb1ELb1EEENS1_21CollectiveEpilogueFwdINS6_IJS8_S8_S9_EEENS6_IJNS7_ILi1EEESH_SH_EEESB_SD_Li256ELb1ELb1ELb1ELb0EEENS1_36VarlenDynamicPersistentTileSchedulerILi128ELi96ELi256ELi256ELb1ELb1ELb0ELb1ELb0ELb1EEEEEEEEEvNT_6ParamsE:
        .type           _ZN7cutlass13device_kernelIN5flash19enable_sm80_to_sm89INS1_16FlashAttnFwdSm80INS1_25CollectiveMainloopFwdSm80ILi8ELi1ELb1EN4cute5tupleIJNS5_1CILi128EEENS7_ILi96EEES8_EEELi128ENS_6half_tEfNS_4arch4Sm80ELb0ELb1ELb1ELb1ELb1ELb1ELb1ELb1EEENS1_21CollectiveEpilogueFwdINS6_IJS8_S8_S9_EEENS6_IJNS7_ILi1EEESH_SH_EEESB_SD_Li256ELb1ELb1ELb1ELb0EEENS1_36VarlenDynamicPersistentTileSchedulerILi128ELi96ELi256ELi256ELb1ELb1ELb0ELb1ELb0ELb1EEEEEEEEEvNT_6ParamsE,@function
        .size           _ZN7cutlass13device_kernelIN5flash19enable_sm80_to_sm89INS1_16FlashAttnFwdSm80INS1_25CollectiveMainloopFwdSm80ILi8ELi1ELb1EN4cute5tupleIJNS5_1CILi128EEENS7_ILi96EEES8_EEELi128ENS_6half_tEfNS_4arch4Sm80ELb0ELb1ELb1ELb1ELb1ELb1ELb1ELb1EEENS1_21CollectiveEpilogueFwdINS6_IJS8_S8_S9_EEENS6_IJNS7_ILi1EEESH_SH_EEESB_SD_Li256ELb1ELb1ELb1ELb0EEENS1_36VarlenDynamicPersistentTileSchedulerILi128ELi96ELi256ELi256ELb1ELb1ELb0ELb1ELb0ELb1EEEEEEEEEvNT_6ParamsE,(.L_x_20 - _ZN7cutlass13device_kernelIN5flash19enable_sm80_to_sm89INS1_16FlashAttnFwdSm80INS1_25CollectiveMainloopFwdSm80ILi8ELi1ELb1EN4cute5tupleIJNS5_1CILi128EEENS7_ILi96EEES8_EEELi128ENS_6half_tEfNS_4arch4Sm80ELb0ELb1ELb1ELb1ELb1ELb1ELb1ELb1EEENS1_21CollectiveEpilogueFwdINS6_IJS8_S8_S9_EEENS6_IJNS7_ILi1EEESH_SH_EEESB_SD_Li256ELb1ELb1ELb1ELb0EEENS1_36VarlenDynamicPersistentTileSchedulerILi128ELi96ELi256ELi256ELb1ELb1ELb0ELb1ELb0ELb1EEEEEEEEEvNT_6ParamsE)
        .other          _ZN7cutlass13device_kernelIN5flash19enable_sm80_to_sm89INS1_16FlashAttnFwdSm80INS1_25CollectiveMainloopFwdSm80ILi8ELi1ELb1EN4cute5tupleIJNS5_1CILi128EEENS7_ILi96EEES8_EEELi128ENS_6half_tEfNS_4arch4Sm80ELb0ELb1ELb1ELb1ELb1ELb1ELb1ELb1EEENS1_21CollectiveEpilogueFwdINS6_IJS8_S8_S9_EEENS6_IJNS7_ILi1EEESH_SH_EEESB_SD_Li256ELb1ELb1ELb1ELb0EEENS1_36VarlenDynamicPersistentTileSchedulerILi128ELi96ELi256ELi256ELb1ELb1ELb0ELb1ELb0ELb1EEEEEEEEEvNT_6ParamsE,@"STO_CUDA_ENTRY STV_DEFAULT"
_ZN7cutlass13device_kernelIN5flash19enable_sm80_to_sm89INS1_16FlashAttnFwdSm80INS1_25CollectiveMainloopFwdSm80ILi8ELi1ELb1EN4cute5tupleIJNS5_1CILi128EEENS7_ILi96EEES8_EEELi128ENS_6half_tEfNS_4arch4Sm80ELb0ELb1ELb1ELb1ELb1ELb1ELb1ELb1EEENS1_21CollectiveEpilogueFwdINS6_IJS8_S8_S9_EEENS6_IJNS7_ILi1EEESH_SH_EEESB_SD_Li256ELb1ELb1ELb1ELb0EEENS1_36VarlenDynamicPersistentTileSchedulerILi128ELi96ELi256ELi256ELb1ELb1ELb0ELb1ELb0ELb1EEEEEEEEEvNT_6ParamsE:
[----:B------:R-:W-:Y:S01]  /*0000*/  LDC R1, c[0x0][0x28] ;  /* 0x00000a00ff017b82 */ /* 0x000fe20000000800 */
[----:B------:R-:W-:Y:S05]  /*0010*/  EXIT ;  /* 0x000000000000794d */ /* 0x000fea0003800000 */
.L_x_8:
        /* <DEDUP_REMOVED lines=14> */
.L_x_20:


//--------------------- .text._ZN7cutlass13device_kernelIN5flash19enable_sm80_to_sm89INS1_16FlashAttnFwdSm80INS1_25CollectiveMainloopFwdSm80ILi4ELi1ELb0EN4cute5tupleIJNS5_1CILi128EEENS7_ILi64EEES8_EEELi128ENS_6half_tEfNS_4arch4Sm80ELb1ELb0ELb1ELb0ELb1ELb0ELb1ELb1EEENS1_21CollectiveEpilogueFwdINS6_IJS8_S8_S9_EEENS6_IJNS7_ILi1EEESH_SH_EEESB_SD_Li128ELb0ELb1ELb1ELb0EEENS1_30DynamicPersistentTileSchedulerILi128ELi128ELb1ELb1ELb0EEEEEEEEEvNT_6ParamsE --------------------------
	.section	.text._ZN7cutlass13device_kernelIN5flash19enable_sm80_to_sm89INS1_16FlashAttnFwdSm80INS1_25CollectiveMainloopFwdSm80ILi4ELi1ELb0EN4cute5tupleIJNS5_1CILi128EEENS7_ILi64EEES8_EEELi128ENS_6half_tEfNS_4arch4Sm80ELb1ELb0ELb1ELb0ELb1ELb0ELb1ELb1EEENS1_21CollectiveEpilogueFwdINS6_IJS8_S8_S9_EEENS6_IJNS7_ILi1EEESH_SH_EEESB_SD_Li128ELb0ELb1ELb1ELb0EEENS1_30DynamicPersistentTileSchedulerILi128ELi128ELb1ELb1ELb0EEEEEEEEEvNT_6ParamsE,"ax",@progbits
	.align	128
.text._ZN7cutlass13device_kernelIN5flash19enable_sm80_to_sm89INS1_16FlashAttnFwdSm80INS1_25CollectiveMainloopFwdSm80ILi4ELi1ELb0EN4cute5tupleIJNS5_1CILi128EEENS7_ILi64EEES8_EEELi128ENS_6half_tEfNS_4arch4Sm80ELb1ELb0ELb1ELb0ELb1ELb0ELb1ELb1EEENS1_21CollectiveEpilogueFwdINS6_IJS8_S8_S9_EEENS6_IJNS7_ILi1EEESH_SH_EEESB_SD_Li128ELb0ELb1ELb1ELb0EEENS1_30DynamicPersistentTileSchedulerILi128ELi128ELb1ELb1ELb0EEEEEEEEEvNT_6ParamsE:
        .type           _ZN7cutlass13device_kernelIN5flash19enable_sm80_to_sm89INS1_16FlashAttnFwdSm80INS1_25CollectiveMainloopFwdSm80ILi4ELi1ELb0EN4cute5tupleIJNS5_1CILi128EEENS7_ILi64EEES8_EEELi128ENS_6half_tEfNS_4arch4Sm80ELb1ELb0ELb1ELb0ELb1ELb0ELb1ELb1EEENS1_21CollectiveEpilogueFwdINS6_IJS8_S8_S9_EEENS6_IJNS7_ILi1EEESH_SH_EEESB_SD_Li128ELb0ELb1ELb1ELb0EEENS1_30DynamicPersistentTileSchedulerILi128ELi128ELb1ELb1ELb0EEEEEEEEEvNT_6ParamsE,@function
        .size           _ZN7cutlass13device_kernelIN5flash19enable_sm80_to_sm89INS1_16FlashAttnFwdSm80INS1_25CollectiveMainloopFwdSm80ILi4ELi1ELb0EN4cute5tupleIJNS5_1CILi128EEENS7_ILi64EEES8_EEELi128ENS_6half_tEfNS_4arch4Sm80ELb1ELb0ELb1ELb0ELb1ELb0ELb1ELb1EEENS1_21CollectiveEpilogueFwdINS6_IJS8_S8_S9_EEENS6_IJNS7_ILi1EEESH_SH_EEESB_SD_Li128ELb0ELb1ELb1ELb0EEENS1_30DynamicPersistentTileSchedulerILi128ELi128ELb1ELb1ELb0EEEEEEEEEvNT_6ParamsE,(.L_x_21 - _ZN7cutlass13device_kernelIN5flash19enable_sm80_to_sm89INS1_16FlashAttnFwdSm80INS1_25CollectiveMainloopFwdSm80ILi4ELi1ELb0EN4cute5tupleIJNS5_1CILi128EEENS7_ILi64EEES8_EEELi128ENS_6half_tEfNS_4arch4Sm80ELb1ELb0ELb1ELb0ELb1ELb0ELb1ELb1EEENS1_21CollectiveEpilogueFwdINS6_IJS8_S8_S9_EEENS6_IJNS7_ILi1EEESH_SH_EEESB_SD_Li128ELb0ELb1ELb1ELb0EEENS1_30DynamicPersistentTileSchedulerILi128ELi128ELb1ELb1ELb0EEEEEEEEEvNT_6ParamsE)
        .other          _ZN7cutlass13device_kernelIN5flash19enable_sm80_to_sm89INS1_16FlashAttnFwdSm80INS1_25CollectiveMainloopFwdSm80ILi4ELi1ELb0EN4cute5tupleIJNS5_1CILi128EEENS7_ILi64EEES8_EEELi128ENS_6half_tEfNS_4arch4Sm80ELb1ELb0ELb1ELb0ELb1ELb0ELb1ELb1EEENS1_21CollectiveEpilogueFwdINS6_IJS8_S8_S9_EEENS6_IJNS7_ILi1EEESH_SH_EEESB_SD_Li128ELb0ELb1ELb1ELb0EEENS1_30DynamicPersistentTileSchedulerILi128ELi128ELb1ELb1ELb0EEEEEEEEEvNT_6ParamsE,@"STO_CUDA_ENTRY STV_DEFAULT"
_ZN7cutlass13device_kernelIN5flash19enable_sm80_to_sm89INS1_16FlashAttnFwdSm80INS1_25CollectiveMainloopFwdSm80ILi4ELi1ELb0EN4cute5tupleIJNS5_1CILi128EEENS7_ILi64EEES8_EEELi128ENS_6half_tEfNS_4arch4Sm80ELb1ELb0ELb1ELb0ELb1ELb0ELb1ELb1EEENS1_21CollectiveEpilogueFwdINS6_IJS8_S8_S9_EEENS6_IJNS7_ILi1EEESH_SH_EEESB_SD_Li128ELb0ELb1ELb1ELb0EEENS1_30DynamicPersistentTileSchedulerILi128ELi128ELb1ELb1ELb0EEEEEEEEEvNT_6ParamsE:
[----:B------:R-:W-:Y:S01]  /*0000*/  LDC R1, c[0x0][0x28] ;  /* 0x00000a00ff017b82 */ /* 0x000fe20000000800 */
[----:B------:R-:W-:Y:S05]  /*0010*/  EXIT ;  /* 0x000000000000794d */ /* 0x000fea0003800000 */
.L_x_9:
        /* <DEDUP_REMOVED lines=14> */
.L_x_21:


//--------------------- .text._ZN7cutlass13device_kernelIN5flash19enable_sm80_to_sm89INS1_16FlashAttnFwdSm80INS1_25CollectiveMainloopFwdSm80ILi8ELi1ELb1EN4cute5tupleIJNS5_1CILi128EEENS7_ILi112EEES8_EEELi128ENS_6half_tEfNS_4arch4Sm80ELb1ELb0ELb1ELb1ELb1ELb0ELb1ELb1EEENS1_21CollectiveEpilogueFwdINS6_IJS8_S8_S9_EEENS6_IJNS7_ILi1EEESH_SH_EEESB_SD_Li256ELb1ELb1ELb1ELb0EEENS1_36VarlenDynamicPersistentTileSchedulerILi128ELi112ELi256ELi256ELb1ELb1ELb0ELb1ELb1ELb1EEEEEEEEEvNT_6ParamsE --------------------------
	.section	.text._ZN7cutlass13device_kernelIN5flash19enable_sm80_to_sm89INS1_16FlashAttnFwdSm80INS1_25CollectiveMainloopFwdSm80ILi8ELi1ELb1EN4cute5tupleIJNS5_1CILi128EEENS7_ILi112EEES8_EEELi128ENS_6half_tEfNS_4arch4Sm80ELb1ELb0ELb1ELb1ELb1ELb0ELb1ELb1EEENS1_21CollectiveEpilogueFwdINS6_IJS8_S8_S9_EEENS6_IJNS7_ILi1EEESH_SH_EEESB_SD_Li256ELb1ELb1ELb1ELb0EEENS1_36VarlenDynamicPersistentTileSchedulerILi128ELi112ELi256ELi256ELb1ELb1ELb0ELb1ELb1ELb1EEEEEEEEEvNT_6ParamsE,"ax",@progbits
	.align	128
.text._ZN7cutlass13device_kernelIN5flash19enable_sm80_to_sm89INS1_16FlashAttnFwdSm80INS1_25CollectiveMainloopFwdSm80ILi8ELi1ELb1EN4cute5tupleIJNS5_1CILi128EEENS7_ILi112EEES8_EEELi128ENS_6half_tEfNS_4arch4Sm80ELb1ELb0ELb1ELb1ELb1ELb0ELb1ELb1EEENS1_21CollectiveEpilogueFwdINS6_IJS8_S8_S9_EEENS6_IJNS7_ILi1EEESH_SH_EEESB_SD_Li256ELb1ELb1ELb1ELb0EEENS1_36VarlenDynamicPersistentTileSchedulerILi128ELi112ELi256ELi256ELb1ELb1ELb0ELb1ELb1ELb1EEEEEEEEEvNT_6ParamsE:
        .type           _ZN7cutlass13device_kernelIN5flash19enable_sm80_to_sm89INS1_16FlashAttnFwdSm80INS1_25CollectiveMainloopFwdSm80ILi8ELi1ELb1EN4cute5tupleIJNS5_1CILi128EEENS7_ILi112EEES8_EEELi128ENS_6half_tEfNS_4arch4Sm80ELb1ELb0ELb1ELb1ELb1ELb0ELb1ELb1EEENS1_21CollectiveEpilogueFwdINS6_IJS8_S8_S9_EEENS6_IJNS7_ILi1EEESH_SH_EEESB_SD_Li256ELb1ELb1ELb1ELb0EEENS1_36VarlenDynamicPersistentTileSchedulerILi128ELi112ELi256ELi256ELb1ELb1ELb0ELb1ELb1ELb1EEEEEEEEEvNT_6ParamsE,@function
        .size           _ZN7cutlass13device_kernelIN5flash19enable_sm80_to_sm89INS1_16FlashAttnFwdSm80INS1_25CollectiveMainloopFwdSm80ILi8ELi1ELb1EN4cute5tupleIJNS5_1CILi128EEENS7_ILi112EEES8_EEELi128ENS_6half_tEfNS_4arch4Sm80ELb1ELb0ELb1ELb1ELb1ELb0ELb1ELb1EEENS1_21CollectiveEpilogueFwdINS6_IJS8_S8_S9_EEENS6_IJNS7_ILi1EEESH_SH_EEESB_SD_Li256ELb1ELb1ELb1ELb0EEENS1_36VarlenDynamicPersistentTileSchedulerILi128ELi112ELi256ELi256ELb1ELb1ELb0ELb1ELb1ELb1EEEEEEEEEvNT_6ParamsE,(.L_x_22 - _ZN7cutlass13device_kernelIN5flash19enable_sm80_to_sm89INS1_16FlashAttnFwdSm80INS1_25CollectiveMainloopFwdSm80ILi8ELi1ELb1EN4cute5tupleIJNS5_1CILi128EEENS7_ILi112EEES8_EEELi128ENS_6half_tEfNS_4arch4Sm80ELb1ELb0ELb1ELb1ELb1ELb0ELb1ELb1EEENS1_21CollectiveEpilogueFwdINS6_IJS8_S8_S9_EEENS6_IJNS7_ILi1EEESH_SH_EEESB_SD_Li256ELb1ELb1ELb1ELb0EEENS1_36VarlenDynamicPersistentTileSchedulerILi128ELi112ELi256ELi256ELb1ELb1ELb0ELb1ELb1ELb1EEEEEEEEEvNT_6ParamsE)
        .other          _ZN7cutlass13device_kernelIN5flash19enable_sm80_to_sm89INS1_16FlashAttnFwdSm80INS1_25CollectiveMainloopFwdSm80ILi8ELi1ELb1EN4cute5tupleIJNS5_1CILi128EEENS7_ILi112EEES8_EEELi128ENS_6half_tEfNS_4arch4Sm80ELb1ELb0ELb1ELb1ELb1ELb0ELb1ELb1EEENS1_21CollectiveEpilogueFwdINS6_IJS8_S8_S9_EEENS6_IJNS7_ILi1EEESH_SH_EEESB_SD_Li256ELb1ELb1ELb1ELb0EEENS1_36VarlenDynamicPersistentTileSchedulerILi128ELi112ELi256ELi256ELb1ELb1ELb0ELb1ELb1ELb1EEEEEEEEEvNT_6ParamsE,@"STO_CUDA_ENTRY STV_DEFAULT"
_ZN7cutlass13device_kernelIN5flash19enable_sm80_to_sm89INS1_16FlashAttnFwdSm80INS1_25CollectiveMainloopFwdSm80ILi8ELi1ELb1EN4cute5tupleIJNS5_1CILi128EEENS7_ILi112EEES8_EEELi128ENS_6half_tEfNS_4arch4Sm80ELb1ELb0ELb1ELb1ELb1ELb0ELb1ELb1EEENS1_21CollectiveEpilogueFwdINS6_IJS8_S8_S9_EEENS6_IJNS7_ILi1EEESH_SH_EEESB_SD_Li256ELb1ELb1ELb1ELb0EEENS1_36VarlenDynamicPersistentTileSchedulerILi128ELi112ELi256ELi256ELb1ELb1ELb0ELb1ELb1ELb1EEEEEEEEEvNT_6ParamsE:
[----:B------:R-:W-:Y:S01]  /*0000*/  LDC R1, c[0x0][0x28] ;  /* 0x00000a00ff017b82 */ /* 0x000fe20000000800 */
[----:B------:R-:W-:Y:S05]  /*0010*/  EXIT ;  /* 0x000000000000794d */ /* 0x000fea0003800000 */
.L_x_10:
        /* <DEDUP_REMOVED lines=14> */
.L_x_22:


//--------------------- .text._ZN7cutlass13device_kernelIN5flash19enable_sm80_to_sm89INS1_16FlashAttnFwdSm80INS1_25CollectiveMainloopFwdSm80ILi8ELi1ELb1EN4cute5tupleIJNS5_1CILi128EEENS7_ILi112EEES8_EEELi128ENS_6half_tEfNS_4arch4Sm80ELb1ELb0ELb1ELb1ELb1ELb1ELb1ELb1EEENS1_21CollectiveEpilogueFwdINS6_IJS8_S8_S9_EEENS6_IJNS7_ILi1EEESH_SH_EEESB_SD_Li256ELb1ELb1ELb1ELb0EEENS1_36VarlenDynamicPersistentTileSchedulerILi128ELi112ELi256ELi256ELb1ELb1ELb0ELb1ELb1ELb1EEEEEEEEEvNT_6ParamsE --------------------------
	.section	.text._ZN7cutlass13device_kernelIN5flash19enable_sm80_to_sm89INS1_16FlashAttnFwdSm80INS1_25CollectiveMainloopFwdSm80ILi8ELi1ELb1EN4cute5tupleIJNS5_1CILi128EEENS7_ILi112EEES8_EEELi128ENS_6half_tEfNS_4arch4Sm80ELb1ELb0ELb1ELb1ELb1ELb1ELb1ELb1EEENS1_21CollectiveEpilogueFwdINS6_IJS8_S8_S9_EEENS6_IJNS7_ILi1EEESH_SH_EEESB_SD_Li256ELb1ELb1ELb1ELb0EEENS1_36VarlenDynamicPersistentTileSchedulerILi128ELi112ELi256ELi256ELb1ELb1ELb0ELb1ELb1ELb1EEEEEEEEEvNT_6ParamsE,"ax",@progbits
	.align	128
.text._ZN7cutlass13device_kernelIN5flash19enable_sm80_to_sm89INS1_16FlashAttnFwdSm80INS1_25CollectiveMainloopFwdSm80ILi8ELi1ELb1EN4cute5tupleIJNS5_1CILi128EEENS7_ILi112EEES8_EEELi128ENS_6half_tEfNS_4arch4Sm80ELb1ELb0ELb1ELb1ELb1ELb1ELb1ELb1EEENS1_21CollectiveEpilogueFwdINS6_IJS8_S8_S9_EEENS6_IJNS7_ILi1EEESH_SH_EEESB_SD_Li256ELb1ELb1ELb1ELb0EEENS1_36VarlenDynamicPersistentTileSchedulerILi128ELi112ELi256ELi256ELb1ELb1ELb0ELb1ELb1ELb1EEEEEEEEEvNT_6ParamsE:
        .type           _ZN7cutlass13device_kernelIN5flash19enable_sm80_to_sm89INS1_16FlashAttnFwdSm80INS1_25CollectiveMainloopFwdSm80ILi8ELi1ELb1EN4cute5tupleIJNS5_1CILi128EEENS7_ILi112EEES8_EEELi128ENS_6half_tEfNS_4arch4Sm80ELb1ELb0ELb1ELb1ELb1ELb1ELb1ELb1EEENS1_21CollectiveEpilogueFwdINS6_IJS8_S8_S9_EEENS6_IJNS7_ILi1EEESH_SH_EEESB_SD_Li256ELb1ELb1ELb1ELb0EEENS1_36VarlenDynamicPersistentTileSchedulerILi128ELi112ELi256ELi256ELb1ELb1ELb0ELb1ELb1ELb1EEEEEEEEEvNT_6ParamsE,@function
        .size           _ZN7cutlass13device_kernelIN5flash19enable_sm80_to_sm89INS1_16FlashAttnFwdSm80INS1_25CollectiveMainloopFwdSm80ILi8ELi1ELb1EN4cute5tupleIJNS5_1CILi128EEENS7_ILi112EEES8_EEELi128ENS_6half_tEfNS_4arch4Sm80ELb1ELb0ELb1ELb1ELb1ELb1ELb1ELb1EEENS1_21CollectiveEpilogueFwdINS6_IJS8_S8_S9_EEENS6_IJNS7_ILi1EEESH_SH_EEESB_SD_Li256ELb1ELb1ELb1ELb0EEENS1_36VarlenDynamicPersistentTileSchedulerILi128ELi112ELi256ELi256ELb1ELb1ELb0ELb1ELb1ELb1EEEEEEEEEvNT_6ParamsE,(.L_x_23 - _ZN7cutlass13device_kernelIN5flash19enable_sm80_to_sm89INS1_16FlashAttnFwdSm80INS1_25CollectiveMainloopFwdSm80ILi8ELi1ELb1EN4cute5tupleIJNS5_1CILi128EEENS7_ILi112EEES8_EEELi128ENS_6half_tEfNS_4arch4Sm80ELb1ELb0ELb1ELb1ELb1ELb1ELb1ELb1EEENS1_21CollectiveEpilogueFwdINS6_IJS8_S8_S9_EEENS6_IJNS7_ILi1EEESH_SH_EEESB_SD_Li256ELb1ELb1ELb1ELb0EEENS1_36VarlenDynamicPersistentTileSchedulerILi128ELi112ELi256ELi256ELb1ELb1ELb0ELb1ELb1ELb1EEEEEEEEEvNT_6ParamsE)
        .other          _ZN7cutlass13device_kernelIN5flash19enable_sm80_to_sm89INS1_16FlashAttnFwdSm80INS1_25CollectiveMainloopFwdSm80ILi8ELi1ELb1EN4cute5tupleIJNS5_1CILi128EEENS7_ILi112EEES8_EEELi128ENS_6half_tEfNS_4arch4Sm80ELb1ELb0ELb1ELb1ELb1ELb1ELb1ELb1EEENS1_21CollectiveEpilogueFwdINS6_IJS8_S8_S9_EEENS6_IJNS7_ILi1EEESH_SH_EEESB_SD_Li256ELb1ELb1ELb1ELb0EEENS1_36VarlenDynamicPersistentTileSchedulerILi128ELi112ELi256ELi256ELb1ELb1ELb0ELb1ELb1ELb1EEEEEEEEEvNT_6ParamsE,@"STO_CUDA_ENTRY STV_DEFAULT"
_ZN7cutlass13device_kernelIN5flash19enable_sm80_to_sm89INS1_16FlashAttnFwdSm80INS1_25CollectiveMainloopFwdSm80ILi8ELi1ELb1EN4cute5tupleIJNS5_1CILi128EEENS7_ILi112EEES8_EEELi128ENS_6half_tEfNS_4arch4Sm80ELb1ELb0ELb1ELb1ELb1ELb1ELb1ELb1EEENS1_21CollectiveEpilogueFwdINS6_IJS8_S8_S9_EEENS6_IJNS7_ILi1EEESH_SH_EEESB_SD_Li256ELb1ELb1ELb1ELb0EEENS1_36VarlenDynamicPersistentTileSchedulerILi128ELi112ELi256ELi256ELb1ELb1ELb0ELb1ELb1ELb1EEEEEEEEEvNT_6ParamsE:
[----:B------:R-:W-:Y:S01]  /*0000*/  LDC R1, c[0x0][0x28] ;  /* 0x00000a00ff017b82 */ /* 0x000fe20000000800 */
[----:B------:R-:W-:Y:S05]  /*0010*/  EXIT ;  /* 0x000000000000794d */ /* 0x000fea0003800000 */
.L_x_11:
        /* <DEDUP_REMOVED lines=14> */
.L_x_23:


//--------------------- .nv.shared.reserved.0     --------------------------
	.section	.nv.shared.reserved.0,"aw",@nobits
	.weak		__nv_reservedSMEM_offset_0_alias
	.size		__nv_reservedSMEM_offset_0_alias, 0, 0
	.other		__nv_reservedSMEM_offset_0_alias,@"STO_CUDA_RESERVED_SHARED STV_DEFAULT"
__nv_reservedSMEM_offset_0_alias:
	.zero		0


//--------------------- .nv.global                --------------------------
	.section	.nv.global,"aw",@nobits
.nv.global:
	.type		_ZN86_INTERNAL_d47a76b1_50_flash_fwd_hdim128_fp16_paged_split_softcap_sm80_cu_61719c98_34894cute1_E,@object
	.size		_ZN86_INTERNAL_d47a76b1_50_flash_fwd_hdim128_fp16_paged_split_softcap_sm80_cu_61719c98_34894cute1_E,(_ZN86_INTERNAL_d47a76b1_50_flash_fwd_hdim128_fp16_paged_split_softcap_sm80_cu_61719c98_34894cuda3std3__45__cpo6cbeginE - _ZN86_INTERNAL_d47a76b1_50_flash_fwd_hdim128_fp16_paged_split_softcap_sm80_cu_61719c98_34894cute1_E)
_ZN86_INTERNAL_d47a76b1_50_flash_fwd_hdim128_fp16_paged_split_softcap_sm80_cu_61719c98_34894cute1_E:
	.zero		1
	.type		_ZN86_INTERNAL_d47a76b1_50_flash_fwd_hdim128_fp16_paged_split_softcap_sm80_cu_61719c98_34894cuda3std3__45__cpo6cbeginE,@object
	.size		_ZN86_INTERNAL_d47a76b1_50_flash_fwd_hdim128_fp16_paged_split_softcap_sm80_cu_61719c98_34894cuda3std3__45__cpo6cbeginE,(_ZN86_INTERNAL_d47a76b1_50_flash_fwd_hdim128_fp16_paged_split_softcap_sm80_cu_61719c98_34894cuda3std3__48in_placeE - _ZN86_INTERNAL_d47a76b1_50_flash_fwd_hdim128_fp16_paged_split_softcap_sm80_cu_61719c98_34894cuda3std3__45__cpo6cbeginE)
_ZN86_INTERNAL_d47a76b1_50_flash_fwd_hdim128_fp16_paged_split_softcap_sm80_cu_61719c98_34894cuda3std3__45__cpo6cbeginE:
	.zero		1
	.type		_ZN86_INTERNAL_d47a76b1_50_flash_fwd_hdim128_fp16_paged_split_softcap_sm80_cu_61719c98_34894cuda3std3__48in_placeE,@object
	.size		_ZN86_INTERNAL_d47a76b1_50_flash_fwd_hdim128_fp16_paged_split_softcap_sm80_cu_61719c98_34894cuda3std3__48in_placeE,(_ZN86_INTERNAL_d47a76b1_50_flash_fwd_hdim128_fp16_paged_split_softcap_sm80_cu_61719c98_34894cuda3std6ranges3__45__cpo9iter_moveE - _ZN86_INTERNAL_d47a76b1_50_flash_fwd_hdim128_fp16_paged_split_softcap_sm80_cu_61719c98_34894cuda3std3__48in_placeE)
_ZN86_INTERNAL_d47a76b1_50_flash_fwd_hdim128_fp16_paged_split_softcap_sm80_cu_61719c98_34894cuda3std3__48in_placeE:
	.zero		1
	.type		_ZN86_INTERNAL_d47a76b1_50_flash_fwd_hdim128_fp16_paged_split_softcap_sm80_cu_61719c98_34894cuda3std6ranges3__45__cpo9iter_moveE,@object
	.size		_ZN86_INTERNAL_d47a76b1_50_flash_fwd_hdim128_fp16_paged_split_softcap_sm80_cu_61719c98_34894cuda3std6ranges3__45__cpo9iter_moveE,(_ZN86_INTERNAL_d47a76b1_50_flash_fwd_hdim128_fp16_paged_split_softcap_sm80_cu_61719c98_34894cuda3std3__45__cpo5beginE - _ZN86_INTERNAL_d47a76b1_50_flash_fwd_hdim128_fp16_paged_split_softcap_sm80_cu_61719c98_34894cuda3std6ranges3__45__cpo9iter_moveE)
_ZN86_INTERNAL_d47a76b1_50_flash_fwd_hdim128_fp16_paged_split_softcap_sm80_cu_61719c98_34894cuda3std6ranges3__45__cpo9iter_moveE:
	.zero		1
	.type		_ZN86_INTERNAL_d47a76b1_50_flash_fwd_hdim128_fp16_paged_split_softcap_sm80_cu_61719c98_34894cuda3std3__45__cpo5beginE,@object
	.size		_ZN86_INTERNAL_d47a76b1_50_flash_fwd_hdim128_fp16_paged_split_softcap_sm80_cu_61719c98_34894cuda3std3__45__cpo5beginE,(_ZN86_INTERNAL_d47a76b1_50_flash_fwd_hdim128_fp16_paged_split_softcap_sm80_cu_61719c98_34894cuda3std3__488_GLOBAL__N__d47a76b1_50_flash_fwd_hdim128_fp16_paged_split_softcap_sm80_cu_61719c98_34896ignoreE - _ZN86_INTERNAL_d47a76b1_50_flash_fwd_hdim128_fp16_paged_split_softcap_sm80_cu_61719c98_34894cuda3std3__45__cpo5beginE)
_ZN86_INTERNAL_d47a76b1_50_flash_fwd_hdim128_fp16_paged_split_softcap_sm80_cu_61719c98_34894cuda3std3__45__cpo5beginE:
	.zero		1
	.type		_ZN86_INTERNAL_d47a76b1_50_flash_fwd_hdim128_fp16_paged_split_softcap_sm80_cu_61719c98_34894cuda3std3__488_GLOBAL__N__d47a76b1_50_flash_fwd_hdim128_fp16_paged_split_softcap_sm80_cu_61719c98_34896ignoreE,@object
	.size		_ZN86_INTERNAL_d47a76b1_50_flash_fwd_hdim128_fp16_paged_split_softcap_sm80_cu_61719c98_34894cuda3std3__488_GLOBAL__N__d47a76b1_50_flash_fwd_hdim128_fp16_paged_split_softcap_sm80_cu_61719c98_34896ignoreE,(_ZN86_INTERNAL_d47a76b1_50_flash_fwd_hdim128_fp16_paged_split_softcap_sm80_cu_61719c98_34894cute7productE - _ZN86_INTERNAL_d47a76b1_50_flash_fwd_hdim128_fp16_paged_split_softcap_sm80_cu_61719c98_34894cuda3std3__488_GLOBAL__N__d47a76b1_50_flash_fwd_hdim128_fp16_paged_split_softcap_sm80_cu_61719c98_34896ignoreE)
_ZN86_INTERNAL_d47a76b1_50_flash_fwd_hdim128_fp16_paged_split_softcap_sm80_cu_61719c98_34894cuda3std3__488_GLOBAL__N__d47a76b1_50_flash_fwd_hdim128_fp16_paged_split_softcap_sm80_cu_61719c98_34896ignoreE:
	.zero		1
	.type		_ZN86_INTERNAL_d47a76b1_50_flash_fwd_hdim128_fp16_paged_split_softcap_sm80_cu_61719c98_34894cute7productE,@object
	.size		_ZN86_INTERNAL_d47a76b1_50_flash_fwd_hdim128_fp16_paged_split_softcap_sm80_cu_61719c98_34894cute7productE,(_ZN86_INTERNAL_d47a76b1_50_flash_fwd_hdim128_fp16_paged_split_softcap_sm80_cu_61719c98_34894cuda3std3__45__cpo3endE - _ZN86_INTERNAL_d47a76b1_50_flash_fwd_hdim128_fp16_paged_split_softcap_sm80_cu_61719c98_34894cute7productE)
_ZN86_INTERNAL_d47a76b1_50_flash_fwd_hdim128_fp16_paged_split_softcap_sm80_cu_61719c98_34894cute7productE:
	.zero		1
	.type		_ZN86_INTERNAL_d47a76b1_50_flash_fwd_hdim128_fp16_paged_split_softcap_sm80_cu_61719c98_34894cuda3std3__45__cpo3endE,@object
	.size		_ZN86_INTERNAL_d47a76b1_50_flash_fwd_hdim128_fp16_paged_split_softcap_sm80_cu_61719c98_34894cuda3std3__45__cpo3endE,(_ZN86_INTERNAL_d47a76b1_50_flash_fwd_hdim128_fp16_paged_split_softcap_sm80_cu_61719c98_34894cuda3std3__419piecewise_constructE - _ZN86_INTERNAL_d47a76b1_50_flash_fwd_hdim128_fp16_paged_split_softcap_sm80_cu_61719c98_34894cuda3std3__45__cpo3endE)
_ZN86_INTERNAL_d47a76b1_50_flash_fwd_hdim128_fp16_paged_split_softcap_sm80_cu_61719c98_34894cuda3std3__45__cpo3endE:
	.zero		1
	.type		_ZN86_INTERNAL_d47a76b1_50_flash_fwd_hdim128_fp16_paged_split_softcap_sm80_cu_61719c98_34894cuda3std3__419piecewise_constructE,@object
	.size		_ZN86_INTERNAL_d47a76b1_50_flash_fwd_hdim128_fp16_paged_split_softcap_sm80_cu_61719c98_34894cuda3std3__419piecewise_constructE,(_ZN86_INTERNAL_d47a76b1_50_flash_fwd_hdim128_fp16_paged_split_softcap_sm80_cu_61719c98_34894cuda3std3__45__cpo4cendE - _ZN86_INTERNAL_d47a76b1_50_flash_fwd_hdim128_fp16_paged_split_softcap_sm80_cu_61719c98_34894cuda3std3__419piecewise_constructE)
_ZN86_INTERNAL_d47a76b1_50_flash_fwd_hdim128_fp16_paged_split_softcap_sm80_cu_61719c98_34894cuda3std3__419piecewise_constructE:
	.zero		1
	.type		_ZN86_INTERNAL_d47a76b1_50_flash_fwd_hdim128_fp16_paged_split_softcap_sm80_cu_61719c98_34894cuda3std3__45__cpo4cendE,@object
	.size		_ZN86_INTERNAL_d47a76b1_50_flash_fwd_hdim128_fp16_paged_split_softcap_sm80_cu_61719c98_34894cuda3std3__45__cpo4cendE,(_ZN86_INTERNAL_d47a76b1_50_flash_fwd_hdim128_fp16_paged_split_softcap_sm80_cu_61719c98_34894cuda3std6ranges3__45__cpo4swapE - _ZN86_INTERNAL_d47a76b1_50_flash_fwd_hdim128_fp16_paged_split_softcap_sm80_cu_61719c98_34894cuda3std3__45__cpo4cendE)
_ZN86_INTERNAL_d47a76b1_50_flash_fwd_hdim128_fp16_paged_split_softcap_sm80_cu_61719c98_34894cuda3std3__45__cpo4cendE:
	.zero		1
	.type		_ZN86_INTERNAL_d47a76b1_50_flash_fwd_hdim128_fp16_paged_split_softcap_sm80_cu_61719c98_34894cuda3std6ranges3__45__cpo4swapE,@object
	.size		_ZN86_INTERNAL_d47a76b1_50_flash_fwd_hdim128_fp16_paged_split_softcap_sm80_cu_61719c98_34894cuda3std6ranges3__45__cpo4swapE,(.L_7 - _ZN86_INTERNAL_d47a76b1_50_flash_fwd_hdim128_fp16_paged_split_softcap_sm80_cu_61719c98_34894cuda3std6ranges3__45__cpo4swapE)
_ZN86_INTERNAL_d47a76b1_50_flash_fwd_hdim128_fp16_paged_split_softcap_sm80_cu_61719c98_34894cuda3std6ranges3__45__cpo4swapE:
	.zero		1
.L_7:


//--------------------- .nv.constant0._ZN7cutlass13device_kernelIN5flash19enable_sm80_to_sm89INS1_16FlashAttnFwdSm80INS1_25CollectiveMainloopFwdSm80ILi8ELi1ELb1EN4cute5tupleIJNS5_1CILi128EEES8_S8_EEELi128ENS_6half_tEfNS_4arch4Sm80ELb0ELb0ELb1ELb0ELb1ELb0ELb1ELb1EEENS1_21CollectiveEpilogueFwdIS9_NS6_IJNS7_ILi1EEESF_SF_EEESA_SC_Li256ELb0ELb1ELb1ELb0EEENS1_19SingleTileSchedulerILb0ELb1ELb1ELi128EEEEEEEEEvNT_6ParamsE --------------------------
	.section	.nv.constant0._ZN7cutlass13device_kernelIN5flash19enable_sm80_to_sm89INS1_16FlashAttnFwdSm80INS1_25CollectiveMainloopFwdSm80ILi8ELi1ELb1EN4cute5tupleIJNS5_1CILi128EEES8_S8_EEELi128ENS_6half_tEfNS_4arch4Sm80ELb0ELb0ELb1ELb0ELb1ELb0ELb1ELb1EEENS1_21CollectiveEpilogueFwdIS9_NS6_IJNS7_ILi1EEESF_SF_EEESA_SC_Li256ELb0ELb1ELb1ELb0EEENS1_19SingleTileSchedulerILb0ELb1ELb1ELi128EEEEEEEEEvNT_6ParamsE,"a",@progbits
	.sectionflags	@""
	.align	4
.nv.constant0._ZN7cutlass13device_kernelIN5flash19enable_sm80_to_sm89INS1_16FlashAttnFwdSm80INS1_25CollectiveMainloopFwdSm80ILi8ELi1ELb1EN4cute5tupleIJNS5_1CILi128EEES8_S8_EEELi128ENS_6half_tEfNS_4arch4Sm80ELb0ELb0ELb1ELb0ELb1ELb0ELb1ELb1EEENS1_21CollectiveEpilogueFwdIS9_NS6_IJNS7_ILi1EEESF_SF_EEESA_SC_Li256ELb0ELb1ELb1ELb0EEENS1_19SingleTileSchedulerILb0ELb1ELb1ELi128EEEEEEEEEvNT_6ParamsE:
	.zero		1576


//--------------------- .nv.constant0._ZN7cutlass13device_kernelIN5flash19enable_sm80_to_sm89INS1_16FlashAttnFwdSm80INS1_25CollectiveMainloopFwdSm80ILi8ELi1ELb1EN4cute5tupleIJNS5_1CILi128EEENS7_ILi96EEES8_EEELi128ENS_6half_tEfNS_4arch4Sm80ELb0ELb1ELb1ELb0ELb1ELb0ELb1ELb1EEENS1_21CollectiveEpilogueFwdINS6_IJS8_S8_S9_EEENS6_IJNS7_ILi1EEESH_SH_EEESB_SD_Li256ELb0ELb1ELb1ELb0EEENS1_19SingleTileSchedulerILb0ELb1ELb1ELi128EEEEEEEEEvNT_6ParamsE --------------------------
	.section	.nv.constant0._ZN7cutlass13device_kernelIN5flash19enable_sm80_to_sm89INS1_16FlashAttnFwdSm80INS1_25CollectiveMainloopFwdSm80ILi8ELi1ELb1EN4cute5tupleIJNS5_1CILi128EEENS7_ILi96EEES8_EEELi128ENS_6half_tEfNS_4arch4Sm80ELb0ELb1ELb1ELb0ELb1ELb0ELb1ELb1EEENS1_21CollectiveEpilogueFwdINS6_IJS8_S8_S9_EEENS6_IJNS7_ILi1EEESH_SH_EEESB_SD_Li256ELb0ELb1ELb1ELb0EEENS1_19SingleTileSchedulerILb0ELb1ELb1ELi128EEEEEEEEEvNT_6ParamsE,"a",@progbits
	.sectionflags	@""
	.align	4
.nv.constant0._ZN7cutlass13device_kernelIN5flash19enable_sm80_to_sm89INS1_16FlashAttnFwdSm80INS1_25CollectiveMainloopFwdSm80ILi8ELi1ELb1EN4cute5tupleIJNS5_1CILi128EEENS7_ILi96EEES8_EEELi128ENS_6half_tEfNS_4arch4Sm80ELb0ELb1ELb1ELb0ELb1ELb0ELb1ELb1EEENS1_21CollectiveEpilogueFwdINS6_IJS8_S8_S9_EEENS6_IJNS7_ILi1EEESH_SH_EEESB_SD_Li256ELb0ELb1ELb1ELb0EEENS1_19SingleTileSchedulerILb0ELb1ELb1ELi128EEEEEEEEEvNT_6ParamsE:
	.zero		1576


//--------------------- .nv.constant0._ZN7cutlass13device_kernelIN5flash19enable_sm80_to_sm89INS1_16FlashAttnFwdSm80INS1_25CollectiveMainloopFwdSm80ILi8ELi1ELb1EN4cute5tupleIJNS5_1CILi128EEES8_S8_EEELi128ENS_6half_tEfNS_4arch4Sm80ELb1ELb0ELb1ELb0ELb1ELb0ELb1ELb1EEENS1_21CollectiveEpilogueFwdIS9_NS6_IJNS7_ILi1EEESF_SF_EEESA_SC_Li256ELb0ELb1ELb1ELb0EEENS1_30DynamicPersistentTileSchedulerILi256ELi256ELb1ELb1ELb0EEEEEEEEEvNT_6ParamsE --------------------------
	.section	.nv.constant0._ZN7cutlass13device_kernelIN5flash19enable_sm80_to_sm89INS1_16FlashAttnFwdSm80INS1_25CollectiveMainloopFwdSm80ILi8ELi1ELb1EN4cute5tupleIJNS5_1CILi128EEES8_S8_EEELi128ENS_6half_tEfNS_4arch4Sm80ELb1ELb0ELb1ELb0ELb1ELb0ELb1ELb1EEENS1_21CollectiveEpilogueFwdIS9_NS6_IJNS7_ILi1EEESF_SF_EEESA_SC_Li256ELb0ELb1ELb1ELb0EEENS1_30DynamicPersistentTileSchedulerILi256ELi256ELb1ELb1ELb0EEEEEEEEEvNT_6ParamsE,"a",@progbits
	.sectionflags	@""
	.align	4
.nv.constant0._ZN7cutlass13device_kernelIN5flash19enable_sm80_to_sm89INS1_16FlashAttnFwdSm80INS1_25CollectiveMainloopFwdSm80ILi8ELi1ELb1EN4cute5tupleIJNS5_1CILi128EEES8_S8_EEELi128ENS_6half_tEfNS_4arch4Sm80ELb1ELb0ELb1ELb0ELb1ELb0ELb1ELb1EEENS1_21CollectiveEpilogueFwdIS9_NS6_IJNS7_ILi1EEESF_SF_EEESA_SC_Li256ELb0ELb1ELb1ELb0EEENS1_30DynamicPersistentTileSchedulerILi256ELi256ELb1ELb1ELb0EEEEEEEEEvNT_6ParamsE:
	.zero		1592


//--------------------- .nv.constant0._ZN7cutlass13device_kernelIN5flash19enable_sm80_to_sm89INS1_16FlashAttnFwdSm80INS1_25CollectiveMainloopFwdSm80ILi4ELi1ELb0EN4cute5tupleIJNS5_1CILi128EEENS7_ILi64EEES8_EEELi128ENS_6half_tEfNS_4arch4Sm80ELb0ELb0ELb1ELb0ELb1ELb0ELb1ELb1EEENS1_21CollectiveEpilogueFwdINS6_IJS8_S8_S9_EEENS6_IJNS7_ILi1EEESH_SH_EEESB_SD_Li128ELb0ELb1ELb1ELb0EEENS1_19SingleTileSchedulerILb0ELb1ELb1ELi128EEEEEEEEEvNT_6ParamsE --------------------------
	.section	.nv.constant0._ZN7cutlass13device_kernelIN5flash19enable_sm80_to_sm89INS1_16FlashAttnFwdSm80INS1_25CollectiveMainloopFwdSm80ILi4ELi1ELb0EN4cute5tupleIJNS5_1CILi128EEENS7_ILi64EEES8_EEELi128ENS_6half_tEfNS_4arch4Sm80ELb0ELb0ELb1ELb0ELb1ELb0ELb1ELb1EEENS1_21CollectiveEpilogueFwdINS6_IJS8_S8_S9_EEENS6_IJNS7_ILi1EEESH_SH_EEESB_SD_Li128ELb0ELb1ELb1ELb0EEENS1_19SingleTileSchedulerILb0ELb1ELb1ELi128EEEEEEEEEvNT_6ParamsE,"a",@progbits
	.sectionflags	@""
	.align	4
.nv.constant0._ZN7cutlass13device_kernelIN5flash19enable_sm80_to_sm89INS1_16FlashAttnFwdSm80INS1_25CollectiveMainloopFwdSm80ILi4ELi1ELb0EN4cute5tupleIJNS5_1CILi128EEENS7_ILi64EEES8_EEELi128ENS_6half_tEfNS_4arch4Sm80ELb0ELb0ELb1ELb0ELb1ELb0ELb1ELb1EEENS1_21CollectiveEpilogueFwdINS6_IJS8_S8_S9_EEENS6_IJNS7_ILi1EEESH_SH_EEESB_SD_Li128ELb0ELb1ELb1ELb0EEENS1_19SingleTileSchedulerILb0ELb1ELb1ELi128EEEEEEEEEvNT_6ParamsE:
	.zero		1576


//--------------------- .nv.constant0._ZN7cutlass13device_kernelIN5flash19enable_sm80_to_sm89INS1_16FlashAttnFwdSm80INS1_25CollectiveMainloopFwdSm80ILi8ELi1ELb1EN4cute5tupleIJNS5_1CILi128EEENS7_ILi112EEES8_EEELi128ENS_6half_tEfNS_4arch4Sm80ELb0ELb0ELb1ELb1ELb1ELb0ELb1ELb1EEENS1_21CollectiveEpilogueFwdINS6_IJS8_S8_S9_EEENS6_IJNS7_ILi1EEESH_SH_EEESB_SD_Li256ELb1ELb1ELb1ELb0EEENS1_36VarlenDynamicPersistentTileSchedulerILi128ELi112ELi256ELi256ELb1ELb1ELb0ELb0ELb1ELb1EEEEEEEEEvNT_6ParamsE --------------------------
	.section	.nv.constant0._ZN7cutlass13device_kernelIN5flash19enable_sm80_to_sm89INS1_16FlashAttnFwdSm80INS1_25CollectiveMainloopFwdSm80ILi8ELi1ELb1EN4cute5tupleIJNS5_1CILi128EEENS7_ILi112EEES8_EEELi128ENS_6half_tEfNS_4arch4Sm80ELb0ELb0ELb1ELb1ELb1ELb0ELb1ELb1EEENS1_21CollectiveEpilogueFwdINS6_IJS8_S8_S9_EEENS6_IJNS7_ILi1EEESH_SH_EEESB_SD_Li256ELb1ELb1ELb1ELb0EEENS1_36VarlenDynamicPersistentTileSchedulerILi128ELi112ELi256ELi256ELb1ELb1ELb0ELb0ELb1ELb1EEEEEEEEEvNT_6ParamsE,"a",@progbits
	.sectionflags	@""
	.align	4
.nv.constant0._ZN7cutlass13device_kernelIN5flash19enable_sm80_to_sm89INS1_16FlashAttnFwdSm80INS1_25CollectiveMainloopFwdSm80ILi8ELi1ELb1EN4cute5tupleIJNS5_1CILi128EEENS7_ILi112EEES8_EEELi128ENS_6half_tEfNS_4arch4Sm80ELb0ELb0ELb1ELb1ELb1ELb0ELb1ELb1EEENS1_21CollectiveEpilogueFwdINS6_IJS8_S8_S9_EEENS6_IJNS7_ILi1EEESH_SH_EEESB_SD_Li256ELb1ELb1ELb1ELb0EEENS1_36VarlenDynamicPersistentTileSchedulerILi128ELi112ELi256ELi256ELb1ELb1ELb0ELb0ELb1ELb1EEEEEEEEEvNT_6ParamsE:
	.zero		1608


//--------------------- .nv.constant0._ZN7cutlass13device_kernelIN5flash19enable_sm80_to_sm89INS1_16FlashAttnFwdSm80INS1_25CollectiveMainloopFwdSm80ILi8ELi1ELb1EN4cute5tupleIJNS5_1CILi128EEENS7_ILi112EEES8_EEELi128ENS_6half_tEfNS_4arch4Sm80ELb0ELb0ELb1ELb1ELb1ELb1ELb1ELb1EEENS1_21CollectiveEpilogueFwdINS6_IJS8_S8_S9_EEENS6_IJNS7_ILi1EEESH_SH_EEESB_SD_Li256ELb1ELb1ELb1ELb0EEENS1_36VarlenDynamicPersistentTileSchedulerILi128ELi112ELi256ELi256ELb1ELb1ELb0ELb0ELb1ELb1EEEEEEEEEvNT_6ParamsE --------------------------
	.section	.nv.constant0._ZN7cutlass13device_kernelIN5flash19enable_sm80_to_sm89INS1_16FlashAttnFwdSm80INS1_25CollectiveMainloopFwdSm80ILi8ELi1ELb1EN4cute5tupleIJNS5_1CILi128EEENS7_ILi112EEES8_EEELi128ENS_6half_tEfNS_4arch4Sm80ELb0ELb0ELb1ELb1ELb1ELb1ELb1ELb1EEENS1_21CollectiveEpilogueFwdINS6_IJS8_S8_S9_EEENS6_IJNS7_ILi1EEESH_SH_EEESB_SD_Li256ELb1ELb1ELb1ELb0EEENS1_36VarlenDynamicPersistentTileSchedulerILi128ELi112ELi256ELi256ELb1ELb1ELb0ELb0ELb1ELb1EEEEEEEEEvNT_6ParamsE,"a",@progbits
	.sectionflags	@""
	.align	4
.nv.constant0._ZN7cutlass13device_kernelIN5flash19enable_sm80_to_sm89INS1_16FlashAttnFwdSm80INS1_25CollectiveMainloopFwdSm80ILi8ELi1ELb1EN4cute5tupleIJNS5_1CILi128EEENS7_ILi112EEES8_EEELi128ENS_6half_tEfNS_4arch4Sm80ELb0ELb0ELb1ELb1ELb1ELb1ELb1ELb1EEENS1_21CollectiveEpilogueFwdINS6_IJS8_S8_S9_EEENS6_IJNS7_ILi1EEESH_SH_EEESB_SD_Li256ELb1ELb1ELb1ELb0EEENS1_36VarlenDynamicPersistentTileSchedulerILi128ELi112ELi256ELi256ELb1ELb1ELb0ELb0ELb1ELb1EEEEEEEEEvNT_6ParamsE:
	.zero		1608


//--------------------- .nv.constant0._ZN7cutlass13device_kernelIN5flash19enable_sm80_to_sm89INS1_16FlashAttnFwdSm80INS1_25CollectiveMainloopFwdSm80ILi4ELi1ELb0EN4cute5tupleIJNS5_1CILi128EEENS7_ILi48EEES8_EEELi128ENS_6half_tEfNS_4arch4Sm80ELb0ELb1ELb1ELb0ELb1ELb0ELb1ELb1EEENS1_21CollectiveEpilogueFwdINS6_IJS8_S8_S9_EEENS6_IJNS7_ILi1EEESH_SH_EEESB_SD_Li128ELb0ELb1ELb1ELb0EEENS1_19SingleTileSchedulerILb0ELb1ELb1ELi128EEEEEEEEEvNT_6ParamsE --------------------------
	.section	.nv.constant0._ZN7cutlass13device_kernelIN5flash19enable_sm80_to_sm89INS1_16FlashAttnFwdSm80INS1_25CollectiveMainloopFwdSm80ILi4ELi1ELb0EN4cute5tupleIJNS5_1CILi128EEENS7_ILi48EEES8_EEELi128ENS_6half_tEfNS_4arch4Sm80ELb0ELb1ELb1ELb0ELb1ELb0ELb1ELb1EEENS1_21CollectiveEpilogueFwdINS6_IJS8_S8_S9_EEENS6_IJNS7_ILi1EEESH_SH_EEESB_SD_Li128ELb0ELb1ELb1ELb0EEENS1_19SingleTileSchedulerILb0ELb1ELb1ELi128EEEEEEEEEvNT_6ParamsE,"a",@progbits
	.sectionflags	@""
	.align	4
.nv.constant0._ZN7cutlass13device_kernelIN5flash19enable_sm80_to_sm89INS1_16FlashAttnFwdSm80INS1_25CollectiveMainloopFwdSm80ILi4ELi1ELb0EN4cute5tupleIJNS5_1CILi128EEENS7_ILi48EEES8_EEELi128ENS_6half_tEfNS_4arch4Sm80ELb0ELb1ELb1ELb0ELb1ELb0ELb1ELb1EEENS1_21CollectiveEpilogueFwdINS6_IJS8_S8_S9_EEENS6_IJNS7_ILi1EEESH_SH_EEESB_SD_Li128ELb0ELb1ELb1ELb0EEENS1_19SingleTileSchedulerILb0ELb1ELb1ELi128EEEEEEEEEvNT_6ParamsE:
	.zero		1576


//--------------------- .nv.constant0._ZN7cutlass13device_kernelIN5flash19enable_sm80_to_sm89INS1_16FlashAttnFwdSm80INS1_25CollectiveMainloopFwdSm80ILi8ELi1ELb1EN4cute5tupleIJNS5_1CILi128EEENS7_ILi96EEES8_EEELi128ENS_6half_tEfNS_4arch4Sm80ELb0ELb1ELb1ELb1ELb1ELb0ELb1ELb1EEENS1_21CollectiveEpilogueFwdINS6_IJS8_S8_S9_EEENS6_IJNS7_ILi1EEESH_SH_EEESB_SD_Li256ELb1ELb1ELb1ELb0EEENS1_36VarlenDynamicPersistentTileSchedulerILi128ELi96ELi256ELi256ELb1ELb1ELb0ELb1ELb0ELb1EEEEEEEEEvNT_6ParamsE --------------------------
	.section	.nv.constant0._ZN7cutlass13device_kernelIN5flash19enable_sm80_to_sm89INS1_16FlashAttnFwdSm80INS1_25CollectiveMainloopFwdSm80ILi8ELi1ELb1EN4cute5tupleIJNS5_1CILi128EEENS7_ILi96EEES8_EEELi128ENS_6half_tEfNS_4arch4Sm80ELb0ELb1ELb1ELb1ELb1ELb0ELb1ELb1EEENS1_21CollectiveEpilogueFwdINS6_IJS8_S8_S9_EEENS6_IJNS7_ILi1EEESH_SH_EEESB_SD_Li256ELb1ELb1ELb1ELb0EEENS1_36VarlenDynamicPersistentTileSchedulerILi128ELi96ELi256ELi256ELb1ELb1ELb0ELb1ELb0ELb1EEEEEEEEEvNT_6ParamsE,"a",@progbits
	.sectionflags	@""
	.align	4
.nv.constant0._ZN7cutlass13device_kernelIN5flash19enable_sm80_to_sm89INS1_16FlashAttnFwdSm80INS1_25CollectiveMainloopFwdSm80ILi8ELi1ELb1EN4cute5tupleIJNS5_1CILi128EEENS7_ILi96EEES8_EEELi128ENS_6half_tEfNS_4arch4Sm80ELb0ELb1ELb1ELb1ELb1ELb0ELb1ELb1EEENS1_21CollectiveEpilogueFwdINS6_IJS8_S8_S9_EEENS6_IJNS7_ILi1EEESH_SH_EEESB_SD_Li256ELb1ELb1ELb1ELb0EEENS1_36VarlenDynamicPersistentTileSchedulerILi128ELi96ELi256ELi256ELb1ELb1ELb0ELb1ELb0ELb1EEEEEEEEEvNT_6ParamsE:
	.zero		1608


//--------------------- .nv.constant0._ZN7cutlass13device_kernelIN5flash19enable_sm80_to_sm89INS1_16FlashAttnFwdSm80INS1_25CollectiveMainloopFwdSm80ILi8ELi1ELb1EN4cute5tupleIJNS5_1CILi128EEENS7_ILi96EEES8_EEELi128ENS_6half_tEfNS_4arch4Sm80ELb0ELb1ELb1ELb1ELb1ELb1ELb1ELb1EEENS1_21CollectiveEpilogueFwdINS6_IJS8_S8_S9_EEENS6_IJNS7_ILi1EEESH_SH_EEESB_SD_Li256ELb1ELb1ELb1ELb0EEENS1_36VarlenDynamicPersistentTileSchedulerILi128ELi96ELi256ELi256ELb1ELb1ELb0ELb1ELb0ELb1EEEEEEEEEvNT_6ParamsE --------------------------
	.section	.nv.constant0._ZN7cutlass13device_kernelIN5flash19enable_sm80_to_sm89INS1_16FlashAttnFwdSm80INS1_25CollectiveMainloopFwdSm80ILi8ELi1ELb1EN4cute5tupleIJNS5_1CILi128EEENS7_ILi96EEES8_EEELi128ENS_6half_tEfNS_4arch4Sm80ELb0ELb1ELb1ELb1ELb1ELb1ELb1ELb1EEENS1_21CollectiveEpilogueFwdINS6_IJS8_S8_S9_EEENS6_IJNS7_ILi1EEESH_SH_EEESB_SD_Li256ELb1ELb1ELb1ELb0EEENS1_36VarlenDynamicPersistentTileSchedulerILi128ELi96ELi256ELi256ELb1ELb1ELb0ELb1ELb0ELb1EEEEEEEEEvNT_6ParamsE,"a",@progbits
	.sectionflags	@""
	.align	4
.nv.constant0._ZN7cutlass13device_kernelIN5flash19enable_sm80_to_sm89INS1_16FlashAttnFwdSm80INS1_25CollectiveMainloopFwdSm80ILi8ELi1ELb1EN4cute5tupleIJNS5_1CILi128EEENS7_ILi96EEES8_EEELi128ENS_6half_tEfNS_4arch4Sm80ELb0ELb1ELb1ELb1ELb1ELb1ELb1ELb1EEENS1_21CollectiveEpilogueFwdINS6_IJS8_S8_S9_EEENS6_IJNS7_ILi1EEESH_SH_EEESB_SD_Li256ELb1ELb1ELb1ELb0EEENS1_36VarlenDynamicPersistentTileSchedulerILi128ELi96ELi256ELi256ELb1ELb1ELb0ELb1ELb0ELb1EEEEEEEEEvNT_6ParamsE:
	.zero		1608


//--------------------- .nv.constant0._ZN7cutlass13device_kernelIN5flash19enable_sm80_to_sm89INS1_16FlashAttnFwdSm80INS1_25CollectiveMainloopFwdSm80ILi4ELi1ELb0EN4cute5tupleIJNS5_1CILi128EEENS7_ILi64EEES8_EEELi128ENS_6half_tEfNS_4arch4Sm80ELb1ELb0ELb1ELb0ELb1ELb0ELb1ELb1EEENS1_21CollectiveEpilogueFwdINS6_IJS8_S8_S9_EEENS6_IJNS7_ILi1EEESH_SH_EEESB_SD_Li128ELb0ELb1ELb1ELb0EEENS1_30DynamicPersistentTileSchedulerILi128ELi128ELb1ELb1ELb0EEEEEEEEEvNT_6ParamsE --------------------------
	.section	.nv.constant0._ZN7cutlass13device_kernelIN5flash19enable_sm80_to_sm89INS1_16FlashAttnFwdSm80INS1_25CollectiveMainloopFwdSm80ILi4ELi1ELb0EN4cute5tupleIJNS5_1CILi128EEENS7_ILi64EEES8_EEELi128ENS_6half_tEfNS_4arch4Sm80ELb1ELb0ELb1ELb0ELb1ELb0ELb1ELb1EEENS1_21CollectiveEpilogueFwdINS6_IJS8_S8_S9_EEENS6_IJNS7_ILi1EEESH_SH_EEESB_SD_Li128ELb0ELb1ELb1ELb0EEENS1_30DynamicPersistentTileSchedulerILi128ELi128ELb1ELb1ELb0EEEEEEEEEvNT_6ParamsE,"a",@progbits
	.sectionflags	@""
	.align	4
.nv.constant0._ZN7cutlass13device_kernelIN5flash19enable_sm80_to_sm89INS1_16FlashAttnFwdSm80INS1_25CollectiveMainloopFwdSm80ILi4ELi1ELb0EN4cute5tupleIJNS5_1CILi128EEENS7_ILi64EEES8_EEELi128ENS_6half_tEfNS_4arch4Sm80ELb1ELb0ELb1ELb0ELb1ELb0ELb1ELb1EEENS1_21CollectiveEpilogueFwdINS6_IJS8_S8_S9_EEENS6_IJNS7_ILi1EEESH_SH_EEESB_SD_Li128ELb0ELb1ELb1ELb0EEENS1_30DynamicPersistentTileSchedulerILi128ELi128ELb1ELb1ELb0EEEEEEEEEvNT_6ParamsE:
	.zero		1592


//--------------------- .nv.constant0._ZN7cutlass13device_kernelIN5flash19enable_sm80_to_sm89INS1_16FlashAttnFwdSm80INS1_25CollectiveMainloopFwdSm80ILi8ELi1ELb1EN4cute5tupleIJNS5_1CILi128EEENS7_ILi112EEES8_EEELi128ENS_6half_tEfNS_4arch4Sm80ELb1ELb0ELb1ELb1ELb1ELb0ELb1ELb1EEENS1_21CollectiveEpilogueFwdINS6_IJS8_S8_S9_EEENS6_IJNS7_ILi1EEESH_SH_EEESB_SD_Li256ELb1ELb1ELb1ELb0EEENS1_36VarlenDynamicPersistentTileSchedulerILi128ELi112ELi256ELi256ELb1ELb1ELb0ELb1ELb1ELb1EEEEEEEEEvNT_6ParamsE --------------------------
	.section	.nv.constant0._ZN7cutlass13device_kernelIN5flash19enable_sm80_to_sm89INS1_16FlashAttnFwdSm80INS1_25CollectiveMainloopFwdSm80ILi8ELi1ELb1EN4cute5tupleIJNS5_1CILi128EEENS7_ILi112EEES8_EEELi128ENS_6half_tEfNS_4arch4Sm80ELb1ELb0ELb1ELb1ELb1ELb0ELb1ELb1EEENS1_21CollectiveEpilogueFwdINS6_IJS8_S8_S9_EEENS6_IJNS7_ILi1EEESH_SH_EEESB_SD_Li256ELb1ELb1ELb1ELb0EEENS1_36VarlenDynamicPersistentTileSchedulerILi128ELi112ELi256ELi256ELb1ELb1ELb0ELb1ELb1ELb1EEEEEEEEEvNT_6ParamsE,"a",@progbits
	.sectionflags	@""
	.align	4
.nv.constant0._ZN7cutlass13device_kernelIN5flash19enable_sm80_to_sm89INS1_16FlashAttnFwdSm80INS1_25CollectiveMainloopFwdSm80ILi8ELi1ELb1EN4cute5tupleIJNS5_1CILi128EEENS7_ILi112EEES8_EEELi128ENS_6half_tEfNS_4arch4Sm80ELb1ELb0ELb1ELb1ELb1ELb0ELb1ELb1EEENS1_21CollectiveEpilogueFwdINS6_IJS8_S8_S9_EEENS6_IJNS7_ILi1EEESH_SH_EEESB_SD_Li256ELb1ELb1ELb1ELb0EEENS1_36VarlenDynamicPersistentTileSchedulerILi128ELi112ELi256ELi256ELb1ELb1ELb0ELb1ELb1ELb1EEEEEEEEEvNT_6ParamsE:
	.zero		1608


//--------------------- .nv.constant0._ZN7cutlass13device_kernelIN5flash19enable_sm80_to_sm89INS1_16FlashAttnFwdSm80INS1_25CollectiveMainloopFwdSm80ILi8ELi1ELb1EN4cute5tupleIJNS5_1CILi128EEENS7_ILi112EEES8_EEELi128ENS_6half_tEfNS_4arch4Sm80ELb1ELb0ELb1ELb1ELb1ELb1ELb1ELb1EEENS1_21CollectiveEpilogueFwdINS6_IJS8_S8_S9_EEENS6_IJNS7_ILi1EEESH_SH_EEESB_SD_Li256ELb1ELb1ELb1ELb0EEENS1_36VarlenDynamicPersistentTileSchedulerILi128ELi112ELi256ELi256ELb1ELb1ELb0ELb1ELb1ELb1EEEEEEEEEvNT_6ParamsE --------------------------
	.section	.nv.constant0._ZN7cutlass13device_kernelIN5flash19enable_sm80_to_sm89INS1_16FlashAttnFwdSm80INS1_25CollectiveMainloopFwdSm80ILi8ELi1ELb1EN4cute5tupleIJNS5_1CILi128EEENS7_ILi112EEES8_EEELi128ENS_6half_tEfNS_4arch4Sm80ELb1ELb0ELb1ELb1ELb1ELb1ELb1ELb1EEENS1_21CollectiveEpilogueFwdINS6_IJS8_S8_S9_EEENS6_IJNS7_ILi1EEESH_SH_EEESB_SD_Li256ELb1ELb1ELb1ELb0EEENS1_36VarlenDynamicPersistentTileSchedulerILi128ELi112ELi256ELi256ELb1ELb1ELb0ELb1ELb1ELb1EEEEEEEEEvNT_6ParamsE,"a",@progbits
	.sectionflags	@""
	.align	4
.nv.constant0._ZN7cutlass13device_kernelIN5flash19enable_sm80_to_sm89INS1_16FlashAttnFwdSm80INS1_25CollectiveMainloopFwdSm80ILi8ELi1ELb1EN4cute5tupleIJNS5_1CILi128EEENS7_ILi112EEES8_EEELi128ENS_6half_tEfNS_4arch4Sm80ELb1ELb0ELb1ELb1ELb1ELb1ELb1ELb1EEENS1_21CollectiveEpilogueFwdINS6_IJS8_S8_S9_EEENS6_IJNS7_ILi1EEESH_SH_EEESB_SD_Li256ELb1ELb1ELb1ELb0EEENS1_36VarlenDynamicPersistentTileSchedulerILi128ELi112ELi256ELi256ELb1ELb1ELb0ELb1ELb1ELb1EEEEEEEEEvNT_6ParamsE:
	.zero		1608


//--------------------- SYMBOLS --------------------------

	.type		.nv.reservedSmem.offset0,@object
	.size		.nv.reservedSmem.offset0,0x4
